	.target	sm_80

	.elftype	@"ET_EXEC"


//--------------------- .note.nv.tkinfo           --------------------------
	.section	.note.nv.tkinfo,"",@"SHT_NOTE"
	.sectionflags	@"SHF_NOTE_NV_TKINFO"
	.tkinfo
        /*0018*/ 	.word	0x00000002
        /*0030*/ 	.string	""
        /*0030*/ 	.string	"ptxas"
        /*0030*/ 	.string	"Cuda compilation tools, release 13.0, V13.0.88"
        /*0030*/ 	.string	"Build cuda_13.0.r13.0/compiler.36424714_0"
        /*0030*/ 	.string	"-v  -suppress-debug-info  -lineinfo  -arch sm_80 "



//--------------------- .note.nv.cuinfo           --------------------------
	.section	.note.nv.cuinfo,"",@"SHT_NOTE"
	.sectionflags	@"SHF_NOTE_NV_CUINFO"
        /*0018*/ 	.short	0x0002
        /*001a*/ 	.short	0x0050
        /*001c*/ 	.short	0x0082
	.zero		2


//--------------------- .nv.info                  --------------------------
	.section	.nv.info,"",@"SHT_CUDA_INFO"
	.align	4


	//----- nvinfo : EIATTR_REGCOUNT
	.align		4
        /*0000*/ 	.byte	0x04, 0x2f
        /*0002*/ 	.short	(.L_1 - .L_0)
	.align		4
.L_0:
        /*0004*/ 	.word	index@(matmul_kernel)
        /*0008*/ 	.word	0x00000080


	//----- nvinfo : EIATTR_FRAME_SIZE
	.align		4
.L_1:
        /*000c*/ 	.byte	0x04, 0x11
        /*000e*/ 	.short	(.L_3 - .L_2)
	.align		4
.L_2:
        /*0010*/ 	.word	index@(matmul_kernel)
        /*0014*/ 	.word	0x00000108


	//----- nvinfo : EIATTR_MIN_STACK_SIZE
	.align		4
.L_3:
        /*0018*/ 	.byte	0x04, 0x12
        /*001a*/ 	.short	(.L_5 - .L_4)
	.align		4
.L_4:
        /*001c*/ 	.word	index@(matmul_kernel)
        /*0020*/ 	.word	0x00000108
.L_5:


//--------------------- .nv.info.matmul_kernel    --------------------------
	.section	.nv.info.matmul_kernel,"",@"SHT_CUDA_INFO"
	.sectionflags	@""
	.align	4


	//----- nvinfo : EIATTR_CUDA_API_VERSION
	.align		4
        /*0000*/ 	.byte	0x04, 0x37
        /*0002*/ 	.short	(.L_7 - .L_6)
.L_6:
        /*0004*/ 	.word	0x00000082


	//----- nvinfo : EIATTR_SW2861232_WAR
	.align		4
.L_7:
        /*0008*/ 	.byte	0x01, 0x35
	.zero		2


	//----- nvinfo : EIATTR_PARAM_CBANK
	.align		4
        /*000c*/ 	.byte	0x04, 0x0a
        /*000e*/ 	.short	(.L_9 - .L_8)
	.align		4
.L_8:
        /*0010*/ 	.word	index@(.nv.constant0.matmul_kernel)
        /*0014*/ 	.short	0x0160
        /*0016*/ 	.short	0x0050


	//----- nvinfo : EIATTR_CBANK_PARAM_SIZE
	.align		4
.L_9:
        /*0018*/ 	.byte	0x03, 0x19
        /*001a*/ 	.short	0x0050


	//----- nvinfo : EIATTR_KPARAM_INFO
	.align		4
        /*001c*/ 	.byte	0x04, 0x17
        /*001e*/ 	.short	(.L_11 - .L_10)
.L_10:
        /*0020*/ 	.word	0x00000000
        /*0024*/ 	.short	0x000d
        /*0026*/ 	.short	0x0048
        /*0028*/ 	.byte	0x00, 0xf4, 0x21, 0x00


	//----- nvinfo : EIATTR_KPARAM_INFO
	.align		4
.L_11:
        /*002c*/ 	.byte	0x04, 0x17
        /*002e*/ 	.short	(.L_13 - .L_12)
.L_12:
        /*0030*/ 	.word	0x00000000
        /*0034*/ 	.short	0x000c
        /*0036*/ 	.short	0x0040
        /*0038*/ 	.byte	0x00, 0xf4, 0x21, 0x00


	//----- nvinfo : EIATTR_KPARAM_INFO
	.align		4
.L_13:
        /*003c*/ 	.byte	0x04, 0x17
        /*003e*/ 	.short	(.L_15 - .L_14)
.L_14:
        /*0040*/ 	.word	0x00000000
        /*0044*/ 	.short	0x000b
        /*0046*/ 	.short	0x0038
        /*0048*/ 	.byte	0x00, 0xf0, 0x11, 0x00


	//----- nvinfo : EIATTR_KPARAM_INFO
	.align		4
.L_15:
        /*004c*/ 	.byte	0x04, 0x17
        /*004e*/ 	.short	(.L_17 - .L_16)
.L_16:
        /*0050*/ 	.word	0x00000000
        /*0054*/ 	.short	0x000a
        /*0056*/ 	.short	0x0034
        /*0058*/ 	.byte	0x00, 0xf0, 0x11, 0x00


	//----- nvinfo : EIATTR_KPARAM_INFO
	.align		4
.L_17:
        /*005c*/ 	.byte	0x04, 0x17
        /*005e*/ 	.short	(.L_19 - .L_18)
.L_18:
        /*0060*/ 	.word	0x00000000
        /*0064*/ 	.short	0x0009
        /*0066*/ 	.short	0x0030
        /*0068*/ 	.byte	0x00, 0xf0, 0x11, 0x00


	//----- nvinfo : EIATTR_KPARAM_INFO
	.align		4
.L_19:
        /*006c*/ 	.byte	0x04, 0x17
        /*006e*/ 	.short	(.L_21 - .L_20)
.L_20:
        /*0070*/ 	.word	0x00000000
        /*0074*/ 	.short	0x0008
        /*0076*/ 	.short	0x002c
        /*0078*/ 	.byte	0x00, 0xf0, 0x11, 0x00


	//----- nvinfo : EIATTR_KPARAM_INFO
	.align		4
.L_21:
        /*007c*/ 	.byte	0x04, 0x17
        /*007e*/ 	.short	(.L_23 - .L_22)
.L_22:
        /*0080*/ 	.word	0x00000000
        /*0084*/ 	.short	0x0007
        /*0086*/ 	.short	0x0028
        /*0088*/ 	.byte	0x00, 0xf0, 0x11, 0x00


	//----- nvinfo : EIATTR_KPARAM_INFO
	.align		4
.L_23:
        /*008c*/ 	.byte	0x04, 0x17
        /*008e*/ 	.short	(.L_25 - .L_24)
.L_24:
        /*0090*/ 	.word	0x00000000
        /*0094*/ 	.short	0x0006
        /*0096*/ 	.short	0x0024
        /*0098*/ 	.byte	0x00, 0xf0, 0x11, 0x00


	//----- nvinfo : EIATTR_KPARAM_INFO
	.align		4
.L_25:
        /*009c*/ 	.byte	0x04, 0x17
        /*009e*/ 	.short	(.L_27 - .L_26)
.L_26:
        /*00a0*/ 	.word	0x00000000
        /*00a4*/ 	.short	0x0005
        /*00a6*/ 	.short	0x0020
        /*00a8*/ 	.byte	0x00, 0xf0, 0x11, 0x00


	//----- nvinfo : EIATTR_KPARAM_INFO
	.align		4
.L_27:
        /*00ac*/ 	.byte	0x04, 0x17
        /*00ae*/ 	.short	(.L_29 - .L_28)
.L_28:
        /*00b0*/ 	.word	0x00000000
        /*00b4*/ 	.short	0x0004
        /*00b6*/ 	.short	0x001c
        /*00b8*/ 	.byte	0x00, 0xf0, 0x11, 0x00


	//----- nvinfo : EIATTR_KPARAM_INFO
	.align		4
.L_29:
        /*00bc*/ 	.byte	0x04, 0x17
        /*00be*/ 	.short	(.L_31 - .L_30)
.L_30:
        /*00c0*/ 	.word	0x00000000
        /*00c4*/ 	.short	0x0003
        /*00c6*/ 	.short	0x0018
        /*00c8*/ 	.byte	0x00, 0xf0, 0x11, 0x00


	//----- nvinfo : EIATTR_KPARAM_INFO
	.align		4
.L_31:
        /*00cc*/ 	.byte	0x04, 0x17
        /*00ce*/ 	.short	(.L_33 - .L_32)
.L_32:
        /*00d0*/ 	.word	0x00000000
        /*00d4*/ 	.short	0x0002
        /*00d6*/ 	.short	0x0010
        /*00d8*/ 	.byte	0x00, 0xf4, 0x21, 0x00


	//----- nvinfo : EIATTR_KPARAM_INFO
	.align		4
.L_33:
        /*00dc*/ 	.byte	0x04, 0x17
        /*00de*/ 	.short	(.L_35 - .L_34)
.L_34:
        /*00e0*/ 	.word	0x00000000
        /*00e4*/ 	.short	0x0001
        /*00e6*/ 	.short	0x0008
        /*00e8*/ 	.byte	0x00, 0xf4, 0x21, 0x00


	//----- nvinfo : EIATTR_KPARAM_INFO
	.align		4
.L_35:
        /*00ec*/ 	.byte	0x04, 0x17
        /*00ee*/ 	.short	(.L_37 - .L_36)
.L_36:
        /*00f0*/ 	.word	0x00000000
        /*00f4*/ 	.short	0x0000
        /*00f6*/ 	.short	0x0000
        /*00f8*/ 	.byte	0x00, 0xf4, 0x21, 0x00


	//----- nvinfo : EIATTR_MAXREG_COUNT
	.align		4
.L_37:
        /*00fc*/ 	.byte	0x03, 0x1b
        /*00fe*/ 	.short	0x0080


	//----- nvinfo : EIATTR_NUM_BARRIERS
	.align		4
        /*0100*/ 	.byte	0x02, 0x4c
        /*0102*/ 	.byte	0x01
	.zero		1


	//----- nvinfo : EIATTR_ANNOTATIONS
	.align		4
        /*0104*/ 	.byte	0x04, 0x55
        /*0106*/ 	.short	(.L_39 - .L_38)


	//   ....[0]....
.L_38:
        /*0108*/ 	.word	0x00000001
        /*010c*/ 	.byte	0x70, 0x06, 0x00, 0x00, 0x01, 0x00, 0x00, 0x00, 0xd0, 0x06, 0x00, 0x00, 0x01, 0x00, 0x00, 0x00
        /* <DEDUP_REMOVED lines=70> */
        /*057c*/ 	.byte	0xe0, 0x76, 0x00, 0x00, 0x01, 0x00, 0x00, 0x00, 0xf0, 0x76, 0x00, 0x00


	//----- nvinfo : EIATTR_MERCURY_ISA_VERSION
	.align		4
.L_39:
        /*0588*/ 	.byte	0x03, 0x5f
        /*058a*/ 	.short	0x0000


	//----- nvinfo : EIATTR_EXIT_INSTR_OFFSETS
	.align		4
        /*058c*/ 	.byte	0x04, 0x1c
        /*058e*/ 	.short	(.L_41 - .L_40)


	//   ....[0]....
.L_40:
        /*0590*/ 	.word	0x00007ad0


	//   ....[1]....
        /*0594*/ 	.word	0x00007af0


	//----- nvinfo : EIATTR_REQNTID
	.align		4
.L_41:
        /*0598*/ 	.byte	0x04, 0x10
        /*059a*/ 	.short	(.L_43 - .L_42)
.L_42:
        /*059c*/ 	.word	0x00000200
        /*05a0*/ 	.word	0x00000001
        /*05a4*/ 	.word	0x00000001
.L_43:


//--------------------- .nv.callgraph             --------------------------
	.section	.nv.callgraph,"",@"SHT_CUDA_CALLGRAPH"
	.align	4
	.sectionentsize	8
	.align		4
        /*0000*/ 	.word	0x00000000
	.align		4
        /*0004*/ 	.word	0xffffffff
	.align		4
        /*0008*/ 	.word	0x00000000
	.align		4
        /*000c*/ 	.word	0xfffffffe
	.align		4
        /*0010*/ 	.word	0x00000000
	.align		4
        /*0014*/ 	.word	0xfffffffd
	.align		4
        /*0018*/ 	.word	0x00000000
	.align		4
        /*001c*/ 	.word	0xfffffffc


//--------------------- .nv.rel.action            --------------------------
	.section	.nv.rel.action,"",@"SHT_CUDA_RELOCINFO"
	.align	8
	.sectionentsize	8
        /*0000*/ 	.byte	0x73, 0x00, 0x00, 0x00, 0x00, 0x00, 0x00, 0x00, 0x00, 0x00, 0x00, 0x11, 0x25, 0x00, 0x05, 0x36


//--------------------- .nv.constant0.matmul_kernel --------------------------
	.section	.nv.constant0.matmul_kernel,"a",@progbits
	.sectionflags	@""
	.align	4
.nv.constant0.matmul_kernel:
	.zero		432


//--------------------- .text.matmul_kernel       --------------------------
	.section	.text.matmul_kernel,"ax",@progbits
	.sectioninfo	@"SHI_REGISTERS=128"
	.align	128
        .global         matmul_kernel
        .type           matmul_kernel,@function
        .size           matmul_kernel,(.L_x_4 - matmul_kernel)
        .other          matmul_kernel,@"STO_CUDA_ENTRY STV_DEFAULT"
matmul_kernel:
.text.matmul_kernel:
[----:B------:R-:W-:Y:S02]  /*0000*/  IMAD.MOV.U32 R1, RZ, RZ, c[0x0][0x28] ;  /* 0x00000a00ff017624 */ /* 0x000fe400078e00ff */
[----:B------:R-:W-:Y:S01]  /*0010*/  IMAD.MOV.U32 R0, RZ, RZ, c[0x0][0x17c] ;  /* 0x00005f00ff007624 */ /* 0x000fe200078e00ff */
[----:B------:R-:W1:Y:S01]  /*0020*/  S2R R5, SR_CTAID.X ;  /* 0x0000000000057919 */ /* 0x000e620000002500 */
[----:B------:R-:W-:Y:S01]  /*0030*/  UMOV UR5, 0x3f ;  /* 0x0000003f00057882 */ /* 0x000fe20000000000 */
[----:B------:R-:W-:Y:S01]  /*0040*/  IADD3 R1, R1, -0x108, RZ ;  /* 0xfffffef801017810 */ /* 0x000fe20007ffe0ff */
[----:B------:R-:W-:Y:S01]  /*0050*/  ULDC UR9, c[0x0][0x180] ;  /* 0x0000600000097ab9 */ /* 0x000fe20000000800 */
[----:B------:R-:W-:Y:S01]  /*0060*/  IADD3 R0, R0, 0xff, RZ ;  /* 0x000000ff00007810 */ /* 0x000fe20007ffe0ff */
[----:B------:R-:W2:Y:S01]  /*0070*/  S2R R18, SR_TID.X ;  /* 0x0000000000127919 */ /* 0x000ea20000002100 */
[----:B------:R-:W-:Y:S02]  /*0080*/  UIADD3 UR5, UR5, UR9, URZ ;  /* 0x0000000905057290 */ /* 0x000fe4000fffe03f */
[----:B------:R-:W-:Y:S01]  /*0090*/  SHF.R.S32.HI R3, RZ, 0x1f, R0 ;  /* 0x0000001fff037819 */ /* 0x000fe20000011400 */
[----:B------:R-:W-:-:S02]  /*00a0*/  ULDC.64 UR14, c[0x0][0x118] ;  /* 0x00004600000e7ab9 */ /* 0x000fc40000000a00 */
[----:B------:R-:W-:Y:S01]  /*00b0*/  UISETP.GT.AND UP0, UPT, UR5, 0x3f, UPT ;  /* 0x0000003f0500788c */ /* 0x000fe2000bf04270 */
[----:B------:R-:W-:Y:S01]  /*00c0*/  LEA.HI R3, R3, R0, RZ, 0x8 ;  /* 0x0000000003037211 */ /* 0x000fe200078f40ff */
[----:B------:R-:W-:Y:S02]  /*00d0*/  ULDC.64 UR6, c[0x0][0x188] ;  /* 0x0000620000067ab9 */ /* 0x000fe40000000a00 */
[----:B------:R-:W-:Y:S01]  /*00e0*/  USEL UR4, URZ, 0x4, !UP0 ;  /* 0x000000043f047887 */ /* 0x000fe2000c000000 */
[----:B------:R-:W-:-:S05]  /*00f0*/  SHF.R.S32.HI R3, RZ, 0x8, R3 ;  /* 0x00000008ff037819 */ /* 0x000fca0000011403 */
[----:B------:R-:W-:Y:S01]  /*0100*/  IMAD.SHL.U32 R4, R3, 0x8, RZ ;  /* 0x0000000803047824 */ /* 0x000fe200078e00ff */
[----:B-1----:R-:W-:-:S04]  /*0110*/  IABS R8, R5 ;  /* 0x0000000500087213 */ /* 0x002fc80000000000 */
[-C--:B------:R-:W-:Y:S02]  /*0120*/  IABS R7, R4.reuse ;  /* 0x0000000400077213 */ /* 0x080fe40000000000 */
[----:B------:R-:W-:Y:S01]  /*0130*/  IABS R10, R4 ;  /* 0x00000004000a7213 */ /* 0x000fe20000000000 */
[C---:B--2---:R-:W-:Y:S01]  /*0140*/  IMAD.SHL.U32 R78, R18.reuse, 0x4, RZ ;  /* 0x00000004124e7824 */ /* 0x044fe200078e00ff */
[----:B------:R-:W1:Y:S01]  /*0150*/  I2F.RP R0, R7 ;  /* 0x0000000700007306 */ /* 0x000e620000209400 */
[----:B------:R-:W-:Y:S02]  /*0160*/  LOP3.LUT R77, R18, 0x3f, RZ, 0xc0, !PT ;  /* 0x0000003f124d7812 */ /* 0x000fe400078ec0ff */
[----:B------:R-:W-:-:S05]  /*0170*/  SHF.R.U32.HI R69, RZ, 0x1, R18 ;  /* 0x00000001ff457819 */ /* 0x000fca0000011612 */
[----:B-1----:R-:W1:Y:S02]  /*0180*/  MUFU.RCP R0, R0 ;  /* 0x0000000000007308 */ /* 0x002e640000001000 */
[----:B-1----:R-:W-:Y:S01]  /*0190*/  IADD3 R2, R0, 0xffffffe, RZ ;  /* 0x0ffffffe00027810 */ /* 0x002fe20007ffe0ff */
[----:B------:R-:W-:-:S05]  /*01a0*/  IMAD.MOV R0, RZ, RZ, -R10 ;  /* 0x000000ffff007224 */ /* 0x000fca00078e0a0a */
[----:B------:R1:W2:Y:S02]  /*01b0*/  F2I.FTZ.U32.TRUNC.NTZ R3, R2 ;  /* 0x0000000200037305 */ /* 0x0002a4000021f000 */
[----:B-1----:R-:W-:Y:S02]  /*01c0*/  IMAD.MOV.U32 R2, RZ, RZ, RZ ;  /* 0x000000ffff027224 */ /* 0x002fe400078e00ff */
[----:B--2---:R-:W-:-:S04]  /*01d0*/  IMAD.MOV R6, RZ, RZ, -R3 ;  /* 0x000000ffff067224 */ /* 0x004fc800078e0a03 */
[----:B------:R-:W-:Y:S02]  /*01e0*/  IMAD R9, R6, R7, RZ ;  /* 0x0000000706097224 */ /* 0x000fe400078e02ff */
[----:B------:R-:W-:Y:S02]  /*01f0*/  IMAD.MOV.U32 R6, RZ, RZ, R8 ;  /* 0x000000ffff067224 */ /* 0x000fe400078e0008 */
[----:B------:R-:W-:-:S06]  /*0200*/  IMAD.HI.U32 R3, R3, R9, R2 ;  /* 0x0000000903037227 */ /* 0x000fcc00078e0002 */
[----:B------:R-:W-:-:S04]  /*0210*/  IMAD.HI.U32 R3, R3, R6, RZ ;  /* 0x0000000603037227 */ /* 0x000fc800078e00ff */
[----:B------:R-:W-:-:S05]  /*0220*/  IMAD R0, R3, R0, R6 ;  /* 0x0000000003007224 */ /* 0x000fca00078e0206 */
[----:B------:R-:W-:-:S13]  /*0230*/  ISETP.GT.U32.AND P1, PT, R7, R0, PT ;  /* 0x000000000700720c */ /* 0x000fda0003f24070 */
[----:B------:R-:W-:Y:S01]  /*0240*/  @!P1 IMAD.IADD R0, R0, 0x1, -R7 ;  /* 0x0000000100009824 */ /* 0x000fe200078e0a07 */
[----:B------:R-:W-:Y:S02]  /*0250*/  @!P1 IADD3 R3, R3, 0x1, RZ ;  /* 0x0000000103039810 */ /* 0x000fe40007ffe0ff */
[----:B------:R-:W-:Y:S02]  /*0260*/  ISETP.NE.AND P1, PT, R4, RZ, PT ;  /* 0x000000ff0400720c */ /* 0x000fe40003f25270 */
[----:B------:R-:W-:Y:S02]  /*0270*/  ISETP.GE.U32.AND P0, PT, R0, R7, PT ;  /* 0x000000070000720c */ /* 0x000fe40003f06070 */
[----:B------:R-:W-:-:S04]  /*0280*/  LOP3.LUT R0, R5, R4, RZ, 0x3c, !PT ;  /* 0x0000000405007212 */ /* 0x000fc800078e3cff */
[----:B------:R-:W-:Y:S01]  /*0290*/  ISETP.GE.AND P2, PT, R0, RZ, PT ;  /* 0x000000ff0000720c */ /* 0x000fe20003f46270 */
[----:B------:R-:W-:-:S05]  /*02a0*/  IMAD.MOV.U32 R0, RZ, RZ, c[0x0][0x178] ;  /* 0x00005e00ff007624 */ /* 0x000fca00078e00ff */
[----:B------:R-:W-:Y:S02]  /*02b0*/  IADD3 R0, R0, 0x3f, RZ ;  /* 0x0000003f00007810 */ /* 0x000fe40007ffe0ff */
[----:B------:R-:W-:-:S05]  /*02c0*/  @P0 IADD3 R3, R3, 0x1, RZ ;  /* 0x0000000103030810 */ /* 0x000fca0007ffe0ff */
[----:B------:R-:W-:Y:S01]  /*02d0*/  IMAD.MOV.U32 R2, RZ, RZ, R3 ;  /* 0x000000ffff027224 */ /* 0x000fe200078e0003 */
[----:B------:R-:W-:-:S03]  /*02e0*/  SHF.R.S32.HI R3, RZ, 0x1f, R0 ;  /* 0x0000001fff037819 */ /* 0x000fc60000011400 */
[----:B------:R-:W-:Y:S01]  /*02f0*/  @!P2 IMAD.MOV R2, RZ, RZ, -R2 ;  /* 0x000000ffff02a224 */ /* 0x000fe200078e0a02 */
[----:B------:R-:W-:Y:S02]  /*0300*/  @!P1 LOP3.LUT R2, RZ, R4, RZ, 0x33, !PT ;  /* 0x00000004ff029212 */ /* 0x000fe400078e33ff */
[----:B------:R-:W-:-:S03]  /*0310*/  LEA.HI R3, R3, R0, RZ, 0x6 ;  /* 0x0000000003037211 */ /* 0x000fc600078f30ff */
[----:B------:R-:W-:Y:S02]  /*0320*/  IMAD.SHL.U32 R12, R2, 0x8, RZ ;  /* 0x00000008020c7824 */ /* 0x000fe400078e00ff */
[----:B------:R-:W-:-:S03]  /*0330*/  IMAD.MOV R2, RZ, RZ, -R2 ;  /* 0x000000ffff027224 */ /* 0x000fc600078e0a02 */
[----:B------:R-:W-:Y:S01]  /*0340*/  LEA.HI.SX32 R3, R3, -R12, 0x1a ;  /* 0x8000000c03037211 */ /* 0x000fe200078fd2ff */
[----:B------:R-:W-:Y:S01]  /*0350*/  IMAD R9, R4, R2, R5 ;  /* 0x0000000204097224 */ /* 0x000fe200078e0205 */
[----:B------:R-:W-:Y:S01]  /*0360*/  IABS R4, c[0x0][0x17c] ;  /* 0x00005f0000047a13 */ /* 0x000fe20000000000 */
[----:B------:R-:W-:Y:S01]  /*0370*/  IMAD.MOV.U32 R2, RZ, RZ, RZ ;  /* 0x000000ffff027224 */ /* 0x000fe200078e00ff */
[----:B------:R-:W-:-:S04]  /*0380*/  IMNMX R10, R3, 0x8, PT ;  /* 0x00000008030a7817 */ /* 0x000fc80003800200 */
[-C--:B------:R-:W-:Y:S02]  /*0390*/  IABS R6, R10.reuse ;  /* 0x0000000a00067213 */ /* 0x080fe40000000000 */
[----:B------:R-:W-:Y:S02]  /*03a0*/  IABS R8, R10 ;  /* 0x0000000a00087213 */ /* 0x000fe40000000000 */
[----:B------:R-:W1:Y:S08]  /*03b0*/  I2F.RP R0, R6 ;  /* 0x0000000600007306 */ /* 0x000e700000209400 */
[----:B-1----:R-:W1:Y:S02]  /*03c0*/  MUFU.RCP R0, R0 ;  /* 0x0000000000007308 */ /* 0x002e640000001000 */
[----:B-1----:R-:W-:-:S02]  /*03d0*/  IADD3 R3, R0, 0xffffffe, RZ ;  /* 0x0ffffffe00037810 */ /* 0x002fc40007ffe0ff */
[----:B------:R-:W-:-:S04]  /*03e0*/  IABS R0, c[0x0][0x178] ;  /* 0x00005e0000007a13 */ /* 0x000fc80000000000 */
[----:B------:R-:W1:Y:S02]  /*03f0*/  F2I.FTZ.U32.TRUNC.NTZ R3, R3 ;  /* 0x0000000300037305 */ /* 0x000e64000021f000 */
[----:B-1----:R-:W-:-:S04]  /*0400*/  IMAD.MOV R7, RZ, RZ, -R3 ;  /* 0x000000ffff077224 */ /* 0x002fc800078e0a03 */
[----:B------:R-:W-:Y:S01]  /*0410*/  IMAD R5, R7, R6, RZ ;  /* 0x0000000607057224 */ /* 0x000fe200078e02ff */
[----:B------:R-:W-:-:S03]  /*0420*/  IABS R7, R9 ;  /* 0x0000000900077213 */ /* 0x000fc60000000000 */
[----:B------:R-:W-:-:S04]  /*0430*/  IMAD.HI.U32 R2, R3, R5, R2 ;  /* 0x0000000503027227 */ /* 0x000fc800078e0002 */
[----:B------:R-:W-:Y:S02]  /*0440*/  IMAD.MOV R5, RZ, RZ, -R8 ;  /* 0x000000ffff057224 */ /* 0x000fe400078e0a08 */
[----:B------:R-:W-:Y:S01]  /*0450*/  IMAD.MOV.U32 R3, RZ, RZ, R7 ;  /* 0x000000ffff037224 */ /* 0x000fe200078e0007 */
[----:B------:R-:W1:Y:S03]  /*0460*/  I2F.RP R8, R4 ;  /* 0x0000000400087306 */ /* 0x000e660000209400 */
[----:B------:R-:W-:-:S04]  /*0470*/  IMAD.HI.U32 R2, R2, R3, RZ ;  /* 0x0000000302027227 */ /* 0x000fc800078e00ff */
[----:B------:R-:W-:Y:S02]  /*0480*/  IMAD R3, R2, R5, R3 ;  /* 0x0000000502037224 */ /* 0x000fe400078e0203 */
[----:B------:R-:W2:Y:S03]  /*0490*/  I2F.RP R5, R0 ;  /* 0x0000000000057306 */ /* 0x000ea60000209400 */
[----:B------:R-:W-:-:S05]  /*04a0*/  ISETP.GT.U32.AND P1, PT, R6, R3, PT ;  /* 0x000000030600720c */ /* 0x000fca0003f24070 */
[----:B-1----:R-:W1:Y:S08]  /*04b0*/  MUFU.RCP R8, R8 ;  /* 0x0000000800087308 */ /* 0x002e700000001000 */
[----:B------:R-:W-:Y:S01]  /*04c0*/  @!P1 IMAD.IADD R3, R3, 0x1, -R6 ;  /* 0x0000000103039824 */ /* 0x000fe200078e0a06 */
[----:B--2---:R-:W2:Y:S01]  /*04d0*/  MUFU.RCP R5, R5 ;  /* 0x0000000500057308 */ /* 0x004ea20000001000 */
[----:B------:R-:W-:-:S02]  /*04e0*/  @!P1 IADD3 R2, R2, 0x1, RZ ;  /* 0x0000000102029810 */ /* 0x000fc40007ffe0ff */
[----:B------:R-:W-:Y:S02]  /*04f0*/  ISETP.NE.AND P1, PT, R10, RZ, PT ;  /* 0x000000ff0a00720c */ /* 0x000fe40003f25270 */
[----:B------:R-:W-:Y:S02]  /*0500*/  ISETP.GE.U32.AND P0, PT, R3, R6, PT ;  /* 0x000000060300720c */ /* 0x000fe40003f06070 */
[----:B-1----:R-:W-:Y:S02]  /*0510*/  IADD3 R6, R8, 0xffffffe, RZ ;  /* 0x0ffffffe08067810 */ /* 0x002fe40007ffe0ff */
[----:B------:R-:W-:Y:S02]  /*0520*/  LOP3.LUT R3, R9, R10, RZ, 0x3c, !PT ;  /* 0x0000000a09037212 */ /* 0x000fe400078e3cff */
[----:B------:R1:W3:Y:S02]  /*0530*/  F2I.FTZ.U32.TRUNC.NTZ R7, R6 ;  /* 0x0000000600077305 */ /* 0x0002e4000021f000 */
[----:B------:R-:W-:-:S05]  /*0540*/  ISETP.GE.AND P2, PT, R3, RZ, PT ;  /* 0x000000ff0300720c */ /* 0x000fca0003f46270 */
[----:B------:R-:W-:Y:S01]  /*0550*/  @P0 IADD3 R2, R2, 0x1, RZ ;  /* 0x0000000102020810 */ /* 0x000fe20007ffe0ff */
[----:B-1----:R-:W-:-:S04]  /*0560*/  IMAD.MOV.U32 R6, RZ, RZ, RZ ;  /* 0x000000ffff067224 */ /* 0x002fc800078e00ff */
[----:B------:R-:W-:Y:S01]  /*0570*/  IMAD.MOV.U32 R14, RZ, RZ, R2 ;  /* 0x000000ffff0e7224 */ /* 0x000fe200078e0002 */
[----:B--2---:R-:W-:Y:S02]  /*0580*/  IADD3 R2, R5, 0xffffffe, RZ ;  /* 0x0ffffffe05027810 */ /* 0x004fe40007ffe0ff */
[----:B------:R-:W-:Y:S01]  /*0590*/  SHF.R.U32.HI R5, RZ, 0x6, R18 ;  /* 0x00000006ff057819 */ /* 0x000fe20000011612 */
[--C-:B---3--:R-:W-:Y:S01]  /*05a0*/  IMAD.MOV R8, RZ, RZ, -R7.reuse ;  /* 0x000000ffff087224 */ /* 0x108fe200078e0a07 */
[----:B------:R1:W2:Y:S01]  /*05b0*/  F2I.FTZ.U32.TRUNC.NTZ R3, R2 ;  /* 0x0000000200037305 */ /* 0x0002a2000021f000 */
[----:B------:R-:W-:Y:S01]  /*05c0*/  @!P2 IMAD.MOV R14, RZ, RZ, -R14 ;  /* 0x000000ffff0ea224 */ /* 0x000fe200078e0a0e */
[----:B------:R-:W-:Y:S01]  /*05d0*/  SGXT.U32 R122, R5, 0x3 ;  /* 0x00000003057a781a */ /* 0x000fe20000000000 */
[----:B------:R-:W-:Y:S01]  /*05e0*/  IMAD.MOV.U32 R5, RZ, RZ, R8 ;  /* 0x000000ffff057224 */ /* 0x000fe200078e0008 */
[----:B------:R-:W-:Y:S02]  /*05f0*/  @!P1 LOP3.LUT R14, RZ, R10, RZ, 0x33, !PT ;  /* 0x0000000aff0e9212 */ /* 0x000fe400078e33ff */
[C---:B------:R-:W-:Y:S01]  /*0600*/  LOP3.LUT R123, R122.reuse, 0x8, RZ, 0xfc, !PT ;  /* 0x000000087a7b7812 */ /* 0x040fe200078efcff */
[----:B------:R-:W-:Y:S01]  /*0610*/  IMAD R5, R5, R4, RZ ;  /* 0x0000000405057224 */ /* 0x000fe200078e02ff */
[----:B------:R-:W-:Y:S01]  /*0620*/  PRMT R76, R122, 0x6540, R14 ;  /* 0x000065407a4c7816 */ /* 0x000fe2000000000e */
[----:B------:R-:W-:Y:S01]  /*0630*/  IMAD.SHL.U32 R8, R14, 0x100, RZ ;  /* 0x000001000e087824 */ /* 0x000fe200078e00ff */
[----:B------:R-:W-:Y:S01]  /*0640*/  LOP3.LUT R86, R122, 0x28, RZ, 0xfc, !PT ;  /* 0x000000287a567812 */ /* 0x000fe200078efcff */
[----:B------:R-:W-:Y:S01]  /*0650*/  IMAD.HI.U32 R6, R7, R5, R6 ;  /* 0x0000000507067227 */ /* 0x000fe200078e0006 */
[----:B------:R-:W-:Y:S01]  /*0660*/  IABS R11, R76 ;  /* 0x0000004c000b7213 */ /* 0x000fe20000000000 */
[----:B------:R-:W-:Y:S01]  /*0670*/  STL [R1+0x24], R76 ;  /* 0x0000244c01007387 */ /* 0x000fe20000100800 */
[C---:B------:R-:W-:Y:S01]  /*0680*/  LOP3.LUT R75, R8.reuse, 0x8, R122, 0xfe, !PT ;  /* 0x00000008084b7812 */ /* 0x040fe200078efe7a */
[----:B------:R-:W-:Y:S01]  /*0690*/  IMAD.MOV R5, RZ, RZ, -R14 ;  /* 0x000000ffff057224 */ /* 0x000fe200078e0a0e */
[--C-:B------:R-:W-:Y:S01]  /*06a0*/  LOP3.LUT R72, R8, 0x20, R122.reuse, 0xfe, !PT ;  /* 0x0000002008487812 */ /* 0x100fe200078efe7a */
[----:B-1----:R-:W-:Y:S01]  /*06b0*/  IMAD.HI.U32 R2, R6, R11, RZ ;  /* 0x0000000b06027227 */ /* 0x002fe200078e00ff */
[----:B------:R-:W-:Y:S01]  /*06c0*/  IABS R13, R75 ;  /* 0x0000004b000d7213 */ /* 0x000fe20000000000 */
[----:B------:R-:W-:Y:S01]  /*06d0*/  STL [R1+0x94], R75 ;  /* 0x0000944b01007387 */ /* 0x000fe20000100800 */
[----:B------:R-:W-:Y:S01]  /*06e0*/  LOP3.LUT R70, R8, 0x30, R122, 0xfe, !PT ;  /* 0x0000003008467812 */ /* 0x000fe200078efe7a */
[----:B--2---:R-:W-:Y:S01]  /*06f0*/  IMAD.MOV R15, RZ, RZ, -R3 ;  /* 0x000000ffff0f7224 */ /* 0x004fe200078e0a03 */
[----:B------:R-:W-:Y:S01]  /*0700*/  IABS R19, R72 ;  /* 0x0000004800137213 */ /* 0x000fe20000000000 */
[----:B------:R-:W-:Y:S01]  /*0710*/  IMAD R5, R10, R5, R9 ;  /* 0x000000050a057224 */ /* 0x000fe200078e0209 */
[----:B------:R-:W-:Y:S01]  /*0720*/  IABS R23, R70 ;  /* 0x0000004600177213 */ /* 0x000fe20000000000 */
[----:B------:R-:W-:Y:S01]  /*0730*/  IMAD.MOV R10, RZ, RZ, -R2 ;  /* 0x000000ffff0a7224 */ /* 0x000fe200078e0a02 */
[C---:B------:R-:W-:Y:S01]  /*0740*/  LOP3.LUT R62, R76.reuse, 0x50, RZ, 0xfc, !PT ;  /* 0x000000504c3e7812 */ /* 0x040fe200078efcff */
[----:B------:R-:W-:Y:S01]  /*0750*/  IMAD R9, R15, R0, RZ ;  /* 0x000000000f097224 */ /* 0x000fe200078e02ff */
[----:B------:R-:W-:Y:S01]  /*0760*/  LOP3.LUT R52, R76, 0x78, RZ, 0xfc, !PT ;  /* 0x000000784c347812 */ /* 0x000fe200078efcff */
[----:B------:R-:W-:Y:S01]  /*0770*/  IMAD.MOV.U32 R2, RZ, RZ, RZ ;  /* 0x000000ffff027224 */ /* 0x000fe200078e00ff */
[----:B------:R-:W-:Y:S01]  /*0780*/  IABS R25, R62 ;  /* 0x0000003e00197213 */ /* 0x000fe20000000000 */
[----:B------:R-:W-:Y:S01]  /*0790*/  IMAD.HI.U32 R7, R6, R13, RZ ;  /* 0x0000000d06077227 */ /* 0x000fe200078e00ff */
[----:B------:R-:W-:-:S02]  /*07a0*/  IABS R35, R52 ;  /* 0x0000003400237213 */ /* 0x000fc40000000000 */
[----:B------:R-:W-:Y:S01]  /*07b0*/  LOP3.LUT R42, R76, 0xa0, RZ, 0xfc, !PT ;  /* 0x000000a04c2a7812 */ /* 0x000fe200078efcff */
[----:B------:R-:W-:Y:S01]  /*07c0*/  IMAD.HI.U32 R3, R3, R9, R2 ;  /* 0x0000000903037227 */ /* 0x000fe200078e0002 */
[--C-:B------:R-:W-:Y:S02]  /*07d0*/  LOP3.LUT R74, R8, 0x10, R122.reuse, 0xfe, !PT ;  /* 0x00000010084a7812 */ /* 0x100fe400078efe7a */
[----:B------:R-:W-:Y:S01]  /*07e0*/  IABS R45, R42 ;  /* 0x0000002a002d7213 */ /* 0x000fe20000000000 */
[----:B------:R-:W-:Y:S01]  /*07f0*/  IMAD.MOV R7, RZ, RZ, -R7 ;  /* 0x000000ffff077224 */ /* 0x000fe200078e0a07 */
[----:B------:R-:W-:Y:S01]  /*0800*/  LOP3.LUT R32, R76, 0xc8, RZ, 0xfc, !PT ;  /* 0x000000c84c207812 */ /* 0x000fe200078efcff */
[----:B------:R-:W-:Y:S01]  /*0810*/  IMAD.IADD R2, R12, 0x1, R5 ;  /* 0x000000010c027824 */ /* 0x000fe200078e0205 */
[----:B------:R-:W-:Y:S01]  /*0820*/  IABS R15, R74 ;  /* 0x0000004a000f7213 */ /* 0x000fe20000000000 */
[----:B------:R-:W-:Y:S01]  /*0830*/  IMAD R5, R4, R10, R11 ;  /* 0x0000000a04057224 */ /* 0x000fe200078e020b */
[----:B------:R-:W-:Y:S01]  /*0840*/  IABS R55, R32 ;  /* 0x0000002000377213 */ /* 0x000fe20000000000 */
[----:B------:R-:W-:Y:S01]  /*0850*/  IMAD.HI.U32 R11, R6, R19, RZ ;  /* 0x00000013060b7227 */ /* 0x000fe200078e00ff */
[--C-:B------:R-:W-:Y:S01]  /*0860*/  LOP3.LUT R73, R8, 0x18, R122.reuse, 0xfe, !PT ;  /* 0x0000001808497812 */ /* 0x100fe200078efe7a */
[----:B------:R-:W-:Y:S01]  /*0870*/  STL [R1+0x90], R74 ;  /* 0x0000904a01007387 */ /* 0x000fe20000100800 */
[----:B------:R-:W-:Y:S01]  /*0880*/  LOP3.LUT R22, R76, 0xf8, RZ, 0xfc, !PT ;  /* 0x000000f84c167812 */ /* 0x000fe200078efcff */
[----:B------:R-:W-:Y:S01]  /*0890*/  IMAD R7, R4, R7, R13 ;  /* 0x0000000704077224 */ /* 0x000fe200078e020d */
[----:B------:R-:W-:Y:S01]  /*08a0*/  LOP3.LUT R71, R8, 0x28, R122, 0xfe, !PT ;  /* 0x0000002808477812 */ /* 0x000fe200078efe7a */
[----:B------:R-:W-:Y:S01]  /*08b0*/  IMAD.HI.U32 R13, R6, R23, RZ ;  /* 0x00000017060d7227 */ /* 0x000fe200078e00ff */
[----:B------:R-:W-:Y:S01]  /*08c0*/  IABS R17, R73 ;  /* 0x0000004900117213 */ /* 0x000fe20000000000 */
[----:B------:R-:W-:Y:S01]  /*08d0*/  STL [R1+0x8c], R73 ;  /* 0x00008c4901007387 */ /* 0x000fe20000100800 */
[----:B------:R-:W-:Y:S01]  /*08e0*/  IABS R59, R22 ;  /* 0x00000016003b7213 */ /* 0x000fe20000000000 */
[----:B------:R-:W-:Y:S01]  /*08f0*/  IMAD.MOV R14, RZ, RZ, -R11 ;  /* 0x000000ffff0e7224 */ /* 0x000fe200078e0a0b */
[----:B------:R-:W-:Y:S01]  /*0900*/  IABS R21, R71 ;  /* 0x0000004700157213 */ /* 0x000fe20000000000 */
[----:B------:R-:W-:Y:S01]  /*0910*/  IMAD.MOV R16, RZ, RZ, -R13 ;  /* 0x000000ffff107224 */ /* 0x000fe200078e0a0d */
[C---:B------:R-:W-:Y:S01]  /*0920*/  ISETP.GT.U32.AND P4, PT, R4.reuse, R7, PT ;  /* 0x000000070400720c */ /* 0x040fe20003f84070 */
[----:B------:R-:W-:Y:S01]  /*0930*/  IMAD R13, R4, R14, R19 ;  /* 0x0000000e040d7224 */ /* 0x000fe200078e0213 */
[----:B------:R-:W-:Y:S01]  /*0940*/  LOP3.LUT R66, R76, 0x40, RZ, 0xfc, !PT ;  /* 0x000000404c427812 */ /* 0x000fe200078efcff */
[----:B------:R-:W-:Y:S01]  /*0950*/  IMAD.HI.U32 R14, R6, R25, RZ ;  /* 0x00000019060e7227 */ /* 0x000fe200078e00ff */
[C---:B------:R-:W-:Y:S01]  /*0960*/  ISETP.GT.U32.AND P0, PT, R4.reuse, R5, PT ;  /* 0x000000050400720c */ /* 0x040fe20003f04070 */
[----:B------:R-:W-:Y:S01]  /*0970*/  STL [R1+0x88], R72 ;  /* 0x0000884801007387 */ /* 0x000fe20000100800 */
[----:B------:R-:W-:Y:S01]  /*0980*/  ISETP.GT.U32.AND P2, PT, R4, R13, PT ;  /* 0x0000000d0400720c */ /* 0x000fe20003f44070 */
[----:B------:R-:W-:Y:S01]  /*0990*/  IMAD.MOV R14, RZ, RZ, -R14 ;  /* 0x000000ffff0e7224 */ /* 0x000fe200078e0a0e */
[----:B------:R-:W-:Y:S01]  /*09a0*/  LOP3.LUT R64, R76, 0x48, RZ, 0xfc, !PT ;  /* 0x000000484c407812 */ /* 0x000fe200078efcff */
[----:B------:R-:W-:Y:S01]  /*09b0*/  IMAD.HI.U32 R9, R6, R15, RZ ;  /* 0x0000000f06097227 */ /* 0x000fe200078e00ff */
[----:B------:R-:W-:Y:S01]  /*09c0*/  LOP3.LUT R60, R76, 0x58, RZ, 0xfc, !PT ;  /* 0x000000584c3c7812 */ /* 0x000fe200078efcff */
[----:B------:R-:W-:Y:S01]  /*09d0*/  STL [R1+0x84], R71 ;  /* 0x0000844701007387 */ /* 0x000fe20000100800 */
[----:B------:R-:W-:Y:S01]  /*09e0*/  LOP3.LUT R68, R8, 0x38, R122, 0xfe, !PT ;  /* 0x0000003808447812 */ /* 0x000fe200078efe7a */
[----:B------:R-:W-:Y:S01]  /*09f0*/  IMAD R25, R4, R14, R25 ;  /* 0x0000000e04197224 */ /* 0x000fe200078e0219 */
[----:B------:R-:W-:Y:S01]  /*0a00*/  IABS R27, R60 ;  /* 0x0000003c001b7213 */ /* 0x000fe20000000000 */
[----:B------:R-:W-:Y:S01]  /*0a10*/  IMAD.HI.U32 R14, R6, R35, RZ ;  /* 0x00000023060e7227 */ /* 0x000fe200078e00ff */
[----:B------:R-:W-:Y:S01]  /*0a20*/  IABS R19, R68 ;  /* 0x0000004400137213 */ /* 0x000fe20000000000 */
[----:B------:R-:W-:Y:S01]  /*0a30*/  STL [R1+0x80], R70 ;  /* 0x0000804601007387 */ /* 0x000fe20000100800 */
[C---:B------:R-:W-:Y:S01]  /*0a40*/  LOP3.LUT R50, R76.reuse, 0x80, RZ, 0xfc, !PT ;  /* 0x000000804c327812 */ /* 0x040fe200078efcff */
[----:B------:R-:W-:Y:S01]  /*0a50*/  IMAD.MOV R14, RZ, RZ, -R14 ;  /* 0x000000ffff0e7224 */ /* 0x000fe200078e0a0e */
[----:B------:R-:W-:Y:S01]  /*0a60*/  LOP3.LUT R58, R76, 0x60, RZ, 0xfc, !PT ;  /* 0x000000604c3a7812 */ /* 0x000fe200078efcff */
[----:B------:R-:W-:Y:S01]  /*0a70*/  IMAD.MOV R9, RZ, RZ, -R9 ;  /* 0x000000ffff097224 */ /* 0x000fe200078e0a09 */
[----:B------:R-:W-:Y:S01]  /*0a80*/  IABS R37, R50 ;  /* 0x0000003200257213 */ /* 0x000fe20000000000 */
[----:B------:R-:W-:Y:S01]  /*0a90*/  IMAD R35, R4, R14, R35 ;  /* 0x0000000e04237224 */ /* 0x000fe200078e0223 */
[----:B------:R-:W-:Y:S01]  /*0aa0*/  IABS R29, R58 ;  /* 0x0000003a001d7213 */ /* 0x000fe20000000000 */
[----:B------:R-:W-:Y:S01]  /*0ab0*/  IMAD.HI.U32 R14, R6, R45, RZ ;  /* 0x0000002d060e7227 */ /* 0x000fe200078e00ff */
[C---:B------:R-:W-:Y:S01]  /*0ac0*/  LOP3.LUT R54, R76.reuse, 0x70, RZ, 0xfc, !PT ;  /* 0x000000704c367812 */ /* 0x040fe200078efcff */
[----:B------:R-:W-:Y:S01]  /*0ad0*/  STL [R1+0x7c], R68 ;  /* 0x00007c4401007387 */ /* 0x000fe20000100800 */
[----:B------:R-:W-:Y:S01]  /*0ae0*/  LOP3.LUT R56, R76, 0x68, RZ, 0xfc, !PT ;  /* 0x000000684c387812 */ /* 0x000fe200078efcff */
[----:B------:R-:W-:Y:S01]  /*0af0*/  IMAD.MOV R14, RZ, RZ, -R14 ;  /* 0x000000ffff0e7224 */ /* 0x000fe200078e0a0e */
[----:B------:R-:W-:Y:S01]  /*0b00*/  IABS R33, R54 ;  /* 0x0000003600217213 */ /* 0x000fe20000000000 */
[C---:B------:R-:W-:Y:S01]  /*0b10*/  IMAD R9, R4.reuse, R9, R15 ;  /* 0x0000000904097224 */ /* 0x040fe200078e020f */
[----:B------:R-:W-:Y:S01]  /*0b20*/  IABS R31, R56 ;  /* 0x00000038001f7213 */ /* 0x000fe20000000000 */
[----:B------:R-:W-:Y:S01]  /*0b30*/  IMAD R45, R4, R14, R45 ;  /* 0x0000000e042d7224 */ /* 0x000fe200078e022d */
[----:B------:R-:W-:Y:S01]  /*0b40*/  LOP3.LUT R48, R76, 0x88, RZ, 0xfc, !PT ;  /* 0x000000884c307812 */ /* 0x000fe200078efcff */
[----:B------:R-:W-:Y:S01]  /*0b50*/  IMAD.HI.U32 R14, R6, R55, RZ ;  /* 0x00000037060e7227 */ /* 0x000fe200078e00ff */
[----:B------:R-:W-:Y:S01]  /*0b60*/  ISETP.GT.U32.AND P1, PT, R4, R9, PT ;  /* 0x000000090400720c */ /* 0x000fe20003f24070 */
[----:B------:R-:W-:Y:S01]  /*0b70*/  STL [R1+0xe4], R66 ;  /* 0x0000e44201007387 */ /* 0x000fe20000100800 */
[----:B------:R-:W-:Y:S01]  /*0b80*/  LOP3.LUT R46, R76, 0x90, RZ, 0xfc, !PT ;  /* 0x000000904c2e7812 */ /* 0x000fe200078efcff */
[----:B------:R-:W-:Y:S01]  /*0b90*/  IMAD.MOV R14, RZ, RZ, -R14 ;  /* 0x000000ffff0e7224 */ /* 0x000fe200078e0a0e */
[----:B------:R-:W-:Y:S01]  /*0ba0*/  IABS R39, R48 ;  /* 0x0000003000277213 */ /* 0x000fe20000000000 */
[----:B------:R-:W-:Y:S01]  /*0bb0*/  IMAD.HI.U32 R10, R6, R17, RZ ;  /* 0x00000011060a7227 */ /* 0x000fe200078e00ff */
[----:B------:R-:W-:Y:S01]  /*0bc0*/  IABS R41, R46 ;  /* 0x0000002e00297213 */ /* 0x000fe20000000000 */
[----:B------:R-:W-:Y:S01]  /*0bd0*/  STL [R1+0xf8], R64 ;  /* 0x0000f84001007387 */ /* 0x000fe20000100800 */
[----:B------:R-:W-:Y:S01]  /*0be0*/  LOP3.LUT R44, R76, 0x98, RZ, 0xfc, !PT ;  /* 0x000000984c2c7812 */ /* 0x000fe200078efcff */
[----:B------:R-:W-:Y:S01]  /*0bf0*/  IMAD R55, R4, R14, R55 ;  /* 0x0000000e04377224 */ /* 0x000fe200078e0237 */
[----:B------:R-:W-:Y:S01]  /*0c00*/  LOP3.LUT R38, R76, 0xb0, RZ, 0xfc, !PT ;  /* 0x000000b04c267812 */ /* 0x000fe200078efcff */
[----:B------:R-:W-:Y:S01]  /*0c10*/  IMAD.HI.U32 R14, R6, R59, RZ ;  /* 0x0000003b060e7227 */ /* 0x000fe200078e00ff */
[----:B------:R-:W-:Y:S01]  /*0c20*/  IABS R43, R44 ;  /* 0x0000002c002b7213 */ /* 0x000fe20000000000 */
[----:B------:R-:W-:Y:S01]  /*0c30*/  STL [R1+0xf4], R62 ;  /* 0x0000f43e01007387 */ /* 0x000fe20000100800 */
[----:B------:R-:W-:Y:S01]  /*0c40*/  LOP3.LUT R36, R76, 0xb8, RZ, 0xfc, !PT ;  /* 0x000000b84c247812 */ /* 0x000fe200078efcff */
[----:B------:R-:W-:Y:S01]  /*0c50*/  IMAD.HI.U32 R12, R6, R21, RZ ;  /* 0x00000015060c7227 */ /* 0x000fe200078e00ff */
[----:B------:R-:W-:Y:S01]  /*0c60*/  IABS R49, R38 ;  /* 0x0000002600317213 */ /* 0x000fe20000000000 */
[----:B------:R-:W-:Y:S01]  /*0c70*/  STL [R1+0xf0], R60 ;  /* 0x0000f03c01007387 */ /* 0x000fe20000100800 */
[----:B------:R-:W-:Y:S01]  /*0c80*/  IABS R51, R36 ;  /* 0x0000002400337213 */ /* 0x000fe20000000000 */
[----:B------:R-:W-:Y:S01]  /*0c90*/  IMAD.MOV R10, RZ, RZ, -R10 ;  /* 0x000000ffff0a7224 */ /* 0x000fe200078e0a0a */
[C---:B------:R-:W-:Y:S01]  /*0ca0*/  LOP3.LUT R34, R76.reuse, 0xc0, RZ, 0xfc, !PT ;  /* 0x000000c04c227812 */ /* 0x040fe200078efcff */
[----:B------:R-:W-:Y:S01]  /*0cb0*/  IMAD.MOV R14, RZ, RZ, -R14 ;  /* 0x000000ffff0e7224 */ /* 0x000fe200078e0a0e */
[----:B------:R-:W-:Y:S01]  /*0cc0*/  LOP3.LUT R40, R76, 0xa8, RZ, 0xfc, !PT ;  /* 0x000000a84c287812 */ /* 0x000fe200078efcff */
[----:B------:R-:W-:Y:S01]  /*0cd0*/  IMAD.MOV R12, RZ, RZ, -R12 ;  /* 0x000000ffff0c7224 */ /* 0x000fe200078e0a0c */
[----:B------:R-:W-:Y:S01]  /*0ce0*/  IABS R53, R34 ;  /* 0x0000002200357213 */ /* 0x000fe20000000000 */
[----:B------:R-:W-:Y:S01]  /*0cf0*/  IMAD R11, R4, R10, R17 ;  /* 0x0000000a040b7224 */ /* 0x000fe200078e0211 */
[----:B------:R-:W-:Y:S01]  /*0d00*/  LOP3.LUT R26, R76, 0xe0, RZ, 0xfc, !PT ;  /* 0x000000e04c1a7812 */ /* 0x000fe200078efcff */
[C---:B------:R-:W-:Y:S01]  /*0d10*/  IMAD R59, R4.reuse, R14, R59 ;  /* 0x0000000e043b7224 */ /* 0x040fe200078e023b */
[----:B------:R-:W-:Y:S01]  /*0d20*/  IABS R47, R40 ;  /* 0x00000028002f7213 */ /* 0x000fe20000000000 */
[C---:B------:R-:W-:Y:S01]  /*0d30*/  IMAD R15, R4.reuse, R12, R21 ;  /* 0x0000000c040f7224 */ /* 0x040fe200078e0215 */
[C---:B------:R-:W-:Y:S01]  /*0d40*/  ISETP.GT.U32.AND P5, PT, R4.reuse, R11, PT ;  /* 0x0000000b0400720c */ /* 0x040fe20003fa4070 */
[--C-:B------:R-:W-:Y:S01]  /*0d50*/  @!P4 IMAD.IADD R7, R7, 0x1, -R4.reuse ;  /* 0x000000010707c824 */ /* 0x100fe200078e0a04 */
[----:B------:R-:W-:Y:S01]  /*0d60*/  IABS R21, R66 ;  /* 0x0000004200157213 */ /* 0x000fe20000000000 */
[C---:B------:R-:W-:Y:S01]  /*0d70*/  IMAD R17, R4.reuse, R16, R23 ;  /* 0x0000001004117224 */ /* 0x040fe200078e0217 */
[----:B------:R-:W-:Y:S01]  /*0d80*/  ISETP.GT.U32.AND P6, PT, R4, R59, PT ;  /* 0x0000003b0400720c */ /* 0x000fe20003fc4070 */
[--C-:B------:R-:W-:Y:S01]  /*0d90*/  @!P1 IMAD.IADD R9, R9, 0x1, -R4.reuse ;  /* 0x0000000109099824 */ /* 0x100fe200078e0a04 */
[----:B------:R-:W-:Y:S01]  /*0da0*/  IABS R23, R64 ;  /* 0x0000004000177213 */ /* 0x000fe20000000000 */
[----:B------:R-:W-:Y:S01]  /*0db0*/  IMAD.HI.U32 R10, R6, R21, RZ ;  /* 0x00000015060a7227 */ /* 0x000fe200078e00ff */
[C---:B------:R-:W-:Y:S01]  /*0dc0*/  ISETP.GT.U32.AND P3, PT, R4.reuse, R15, PT ;  /* 0x0000000f0400720c */ /* 0x040fe20003f64070 */
[----:B------:R-:W-:Y:S01]  /*0dd0*/  STL [R1+0xec], R58 ;  /* 0x0000ec3a01007387 */ /* 0x000fe20000100800 */
[C---:B------:R-:W-:Y:S01]  /*0de0*/  ISETP.GT.U32.AND P1, PT, R4.reuse, R7, PT ;  /* 0x000000070400720c */ /* 0x040fe20003f24070 */
[----:B------:R-:W-:Y:S01]  /*0df0*/  @!P2 IMAD.IADD R13, R13, 0x1, -R4 ;  /* 0x000000010d0da824 */ /* 0x000fe200078e0a04 */
[----:B------:R-:W-:Y:S01]  /*0e00*/  ISETP.GT.U32.AND P2, PT, R4, R9, PT ;  /* 0x000000090400720c */ /* 0x000fe20003f44070 */
[----:B------:R-:W-:Y:S01]  /*0e10*/  IMAD.HI.U32 R12, R6, R23, RZ ;  /* 0x00000017060c7227 */ /* 0x000fe200078e00ff */
[C---:B------:R-:W-:Y:S01]  /*0e20*/  LOP3.LUT R24, R76.reuse, 0xe8, RZ, 0xfc, !PT ;  /* 0x000000e84c187812 */ /* 0x040fe200078efcff */
[----:B------:R-:W-:Y:S01]  /*0e30*/  STL [R1+0xe8], R56 ;  /* 0x0000e83801007387 */ /* 0x000fe20000100800 */
[----:B------:R-:W-:Y:S01]  /*0e40*/  IABS R63, R26 ;  /* 0x0000001a003f7213 */ /* 0x000fe20000000000 */
[----:B------:R-:W-:Y:S01]  /*0e50*/  IMAD.MOV R10, RZ, RZ, -R10 ;  /* 0x000000ffff0a7224 */ /* 0x000fe200078e0a0a */
[----:B------:R-:W-:Y:S01]  /*0e60*/  IABS R65, R24 ;  /* 0x0000001800417213 */ /* 0x000fe20000000000 */
[----:B------:R-:W-:Y:S01]  /*0e70*/  @!P0 IMAD.IADD R5, R5, 0x1, -R4 ;  /* 0x0000000105058824 */ /* 0x000fe200078e0a04 */
[C---:B------:R-:W-:Y:S01]  /*0e80*/  LOP3.LUT R28, R76.reuse, 0xd8, RZ, 0xfc, !PT ;  /* 0x000000d84c1c7812 */ /* 0x040fe200078efcff */
[----:B------:R-:W-:Y:S01]  /*0e90*/  IMAD.MOV R12, RZ, RZ, -R12 ;  /* 0x000000ffff0c7224 */ /* 0x000fe200078e0a0c */
[----:B------:R-:W-:Y:S01]  /*0ea0*/  LOP3.LUT R30, R76, 0xd0, RZ, 0xfc, !PT ;  /* 0x000000d04c1e7812 */ /* 0x000fe200078efcff */
[--C-:B------:R-:W-:Y:S01]  /*0eb0*/  @!P5 IMAD.IADD R11, R11, 0x1, -R4.reuse ;  /* 0x000000010b0bd824 */ /* 0x100fe200078e0a04 */
[----:B------:R-:W-:Y:S01]  /*0ec0*/  ISETP.GT.U32.AND P0, PT, R4, R5, PT ;  /* 0x000000050400720c */ /* 0x000fe20003f04070 */
[----:B------:R-:W-:Y:S01]  /*0ed0*/  IMAD.HI.U32 R16, R6, R27, RZ ;  /* 0x0000001b06107227 */ /* 0x000fe200078e00ff */
[C---:B------:R-:W-:Y:S01]  /*0ee0*/  ISETP.GT.U32.AND P5, PT, R4.reuse, R13, PT ;  /* 0x0000000d0400720c */ /* 0x040fe20003fa4070 */
[----:B------:R-:W-:Y:S01]  /*0ef0*/  STL [R1+0xe0], R54 ;  /* 0x0000e03601007387 */ /* 0x000fe20000100800 */
[----:B------:R-:W-:Y:S01]  /*0f00*/  IABS R61, R28 ;  /* 0x0000001c003d7213 */ /* 0x000fe20000000000 */
[----:B------:R-:W-:Y:S01]  /*0f10*/  IMAD R21, R4, R10, R21 ;  /* 0x0000000a04157224 */ /* 0x000fe200078e0215 */
[----:B------:R-:W-:Y:S01]  /*0f20*/  IABS R57, R30 ;  /* 0x0000001e00397213 */ /* 0x000fe20000000000 */
[--C-:B------:R-:W-:Y:S01]  /*0f30*/  @!P6 IMAD.IADD R59, R59, 0x1, -R4.reuse ;  /* 0x000000013b3be824 */ /* 0x100fe200078e0a04 */
[----:B------:R-:W-:Y:S01]  /*0f40*/  LOP3.LUT R20, R76, 0xf0, RZ, 0xfc, !PT ;  /* 0x000000f04c147812 */ /* 0x000fe200078efcff */
[C---:B------:R-:W-:Y:S01]  /*0f50*/  IMAD R23, R4.reuse, R12, R23 ;  /* 0x0000000c04177224 */ /* 0x040fe200078e0217 */
[----:B------:R-:W-:Y:S01]  /*0f60*/  STL [R1+0xdc], R52 ;  /* 0x0000dc3401007387 */ /* 0x000fe20000100800 */
[----:B------:R-:W-:Y:S01]  /*0f70*/  @!P3 IMAD.IADD R15, R15, 0x1, -R4 ;  /* 0x000000010f0fb824 */ /* 0x000fe200078e0a04 */
[----:B------:R-:W-:Y:S01]  /*0f80*/  ISETP.GT.U32.AND P3, PT, R4, R11, PT ;  /* 0x0000000b0400720c */ /* 0x000fe20003f64070 */
[----:B------:R-:W-:Y:S01]  /*0f90*/  IMAD.HI.U32 R8, R6, R19, RZ ;  /* 0x0000001306087227 */ /* 0x000fe200078e00ff */
[C---:B------:R-:W-:Y:S01]  /*0fa0*/  ISETP.GT.U32.AND P4, PT, R4.reuse, R59, PT ;  /* 0x0000003b0400720c */ /* 0x040fe20003f84070 */
[----:B------:R-:W-:Y:S01]  /*0fb0*/  STL [R1+0xd8], R50 ;  /* 0x0000d83201007387 */ /* 0x000fe20000100800 */
[C---:B------:R-:W-:Y:S01]  /*0fc0*/  ISETP.GT.U32.AND P6, PT, R4.reuse, R15, PT ;  /* 0x0000000f0400720c */ /* 0x040fe20003fc4070 */
[----:B------:R-:W-:Y:S01]  /*0fd0*/  IMAD.MOV R16, RZ, RZ, -R16 ;  /* 0x000000ffff107224 */ /* 0x000fe200078e0a10 */
[----:B------:R-:W-:Y:S01]  /*0fe0*/  IABS R67, R20 ;  /* 0x0000001400437213 */ /* 0x000fe20000000000 */
[--C-:B------:R-:W-:Y:S01]  /*0ff0*/  @!P1 IMAD.IADD R7, R7, 0x1, -R4.reuse ;  /* 0x0000000107079824 */ /* 0x100fe200078e0a04 */
[C---:B------:R-:W-:Y:S01]  /*1000*/  ISETP.GT.U32.AND P1, PT, R4.reuse, R21, PT ;  /* 0x000000150400720c */ /* 0x040fe20003f24070 */
[----:B------:R-:W-:Y:S01]  /*1010*/  @!P2 IMAD.IADD R9, R9, 0x1, -R4 ;  /* 0x000000010909a824 */ /* 0x000fe200078e0a04 */
[C---:B------:R-:W-:Y:S01]  /*1020*/  ISETP.GT.U32.AND P2, PT, R4.reuse, R23, PT ;  /* 0x000000170400720c */ /* 0x040fe20003f44070 */
[----:B------:R-:W-:Y:S01]  /*1030*/  IMAD.MOV R8, RZ, RZ, -R8 ;  /* 0x000000ffff087224 */ /* 0x000fe200078e0a08 */
[----:B------:R-:W-:Y:S01]  /*1040*/  STL [R1+0xd4], R48 ;  /* 0x0000d43001007387 */ /* 0x000fe20000100800 */
[----:B------:R-:W-:-:S02]  /*1050*/  IMAD R27, R4, R16, R27 ;  /* 0x00000010041b7224 */ /* 0x000fc400078e021b */
[----:B------:R-:W-:Y:S01]  /*1060*/  IMAD.HI.U32 R16, R6, R37, RZ ;  /* 0x0000002506107227 */ /* 0x000fe200078e00ff */
[----:B------:R-:W-:Y:S03]  /*1070*/  STL [R1+0xd0], R46 ;  /* 0x0000d02e01007387 */ /* 0x000fe60000100800 */
[----:B------:R-:W-:Y:S01]  /*1080*/  IMAD R19, R4, R8, R19 ;  /* 0x0000000804137224 */ /* 0x000fe200078e0213 */
[----:B------:R-:W-:Y:S01]  /*1090*/  STL [R1+0xcc], R44 ;  /* 0x0000cc2c01007387 */ /* 0x000fe20000100800 */
[----:B------:R-:W-:-:S03]  /*10a0*/  IMAD.HI.U32 R8, R6, R29, RZ ;  /* 0x0000001d06087227 */ /* 0x000fc600078e00ff */
[----:B------:R-:W-:Y:S01]  /*10b0*/  STL [R1+0xc8], R42 ;  /* 0x0000c82a01007387 */ /* 0x000fe20000100800 */
[----:B------:R-:W-:Y:S02]  /*10c0*/  IMAD.MOV R16, RZ, RZ, -R16 ;  /* 0x000000ffff107224 */ /* 0x000fe400078e0a10 */
[----:B------:R-:W-:Y:S01]  /*10d0*/  @!P0 IMAD.IADD R5, R5, 0x1, -R4 ;  /* 0x0000000105058824 */ /* 0x000fe200078e0a04 */
[C---:B------:R-:W-:Y:S01]  /*10e0*/  ISETP.GT.U32.AND P0, PT, R4.reuse, R19, PT ;  /* 0x000000130400720c */ /* 0x040fe20003f04070 */
[----:B------:R-:W-:Y:S01]  /*10f0*/  IMAD.MOV R8, RZ, RZ, -R8 ;  /* 0x000000ffff087224 */ /* 0x000fe200078e0a08 */
[----:B------:R-:W-:Y:S01]  /*1100*/  STL [R1+0xc4], R40 ;  /* 0x0000c42801007387 */ /* 0x000fe20000100800 */
[C---:B------:R-:W-:Y:S02]  /*1110*/  IMAD R37, R4.reuse, R16, R37 ;  /* 0x0000001004257224 */ /* 0x040fe400078e0225 */
[--C-:B------:R-:W-:Y:S01]  /*1120*/  @!P3 IMAD.IADD R11, R11, 0x1, -R4.reuse ;  /* 0x000000010b0bb824 */ /* 0x100fe200078e0a04 */
[----:B------:R-:W-:Y:S01]  /*1130*/  ISETP.GT.U32.AND P3, PT, R4, R25, PT ;  /* 0x000000190400720c */ /* 0x000fe20003f64070 */
[----:B------:R-:W-:Y:S01]  /*1140*/  IMAD.HI.U32 R12, R6, R33, RZ ;  /* 0x00000021060c7227 */ /* 0x000fe200078e00ff */
[----:B------:R-:W-:Y:S03]  /*1150*/  STL [R1+0xc0], R38 ;  /* 0x0000c02601007387 */ /* 0x000fe60000100800 */
[--C-:B------:R-:W-:Y:S01]  /*1160*/  @!P1 IMAD.IADD R21, R21, 0x1, -R4.reuse ;  /* 0x0000000115159824 */ /* 0x100fe200078e0a04 */
[C---:B------:R-:W-:Y:S01]  /*1170*/  ISETP.GT.U32.AND P1, PT, R4.reuse, R35, PT ;  /* 0x000000230400720c */ /* 0x040fe20003f24070 */
[--C-:B------:R-:W-:Y:S01]  /*1180*/  @!P4 IMAD.IADD R59, R59, 0x1, -R4.reuse ;  /* 0x000000013b3bc824 */ /* 0x100fe200078e0a04 */
[----:B------:R-:W-:Y:S01]  /*1190*/  ISETP.GT.U32.AND P4, PT, R4, R17, PT ;  /* 0x000000110400720c */ /* 0x000fe20003f84070 */
[----:B------:R-:W-:Y:S01]  /*11a0*/  IMAD.HI.U32 R10, R6, R31, RZ ;  /* 0x0000001f060a7227 */ /* 0x000fe200078e00ff */
[----:B------:R-:W-:Y:S03]  /*11b0*/  STL [R1+0xbc], R36 ;  /* 0x0000bc2401007387 */ /* 0x000fe60000100800 */
[C---:B------:R-:W-:Y:S01]  /*11c0*/  IMAD R29, R4.reuse, R8, R29 ;  /* 0x00000008041d7224 */ /* 0x040fe200078e021d */
[----:B------:R-:W-:Y:S01]  /*11d0*/  STL [R1+0xb8], R34 ;  /* 0x0000b82201007387 */ /* 0x000fe20000100800 */
[----:B------:R-:W-:Y:S01]  /*11e0*/  @!P2 IMAD.IADD R23, R23, 0x1, -R4 ;  /* 0x000000011717a824 */ /* 0x000fe200078e0a04 */
[----:B------:R-:W-:Y:S01]  /*11f0*/  ISETP.GT.U32.AND P2, PT, R4, R37, PT ;  /* 0x000000250400720c */ /* 0x000fe20003f44070 */
[----:B------:R-:W-:Y:S01]  /*1200*/  IMAD.MOV R12, RZ, RZ, -R12 ;  /* 0x000000ffff0c7224 */ /* 0x000fe200078e0a0c */
[----:B------:R-:W-:Y:S01]  /*1210*/  STL [R1+0xb4], R32 ;  /* 0x0000b42001007387 */ /* 0x000fe20000100800 */
[----:B------:R-:W-:-:S02]  /*1220*/  IMAD.MOV R10, RZ, RZ, -R10 ;  /* 0x000000ffff0a7224 */ /* 0x000fc400078e0a0a */
[--C-:B------:R-:W-:Y:S01]  /*1230*/  @!P6 IMAD.IADD R15, R15, 0x1, -R4.reuse ;  /* 0x000000010f0fe824 */ /* 0x100fe200078e0a04 */
[C---:B------:R-:W-:Y:S01]  /*1240*/  ISETP.GT.U32.AND P6, PT, R4.reuse, R29, PT ;  /* 0x0000001d0400720c */ /* 0x040fe20003fc4070 */
[C---:B------:R-:W-:Y:S01]  /*1250*/  IMAD R33, R4.reuse, R12, R33 ;  /* 0x0000000c04217224 */ /* 0x040fe200078e0221 */
[----:B------:R-:W-:Y:S01]  /*1260*/  STL [R1+0xb0], R30 ;  /* 0x0000b01e01007387 */ /* 0x000fe20000100800 */
[C---:B------:R-:W-:Y:S02]  /*1270*/  IMAD R31, R4.reuse, R10, R31 ;  /* 0x0000000a041f7224 */ /* 0x040fe400078e021f */
[--C-:B------:R-:W-:Y:S01]  /*1280*/  @!P0 IMAD.IADD R19, R19, 0x1, -R4.reuse ;  /* 0x0000000113138824 */ /* 0x100fe200078e0a04 */
[C---:B------:R-:W-:Y:S01]  /*1290*/  ISETP.GT.U32.AND P0, PT, R4.reuse, R33, PT ;  /* 0x000000210400720c */ /* 0x040fe20003f04070 */
[--C-:B------:R-:W-:Y:S01]  /*12a0*/  @!P3 IMAD.IADD R25, R25, 0x1, -R4.reuse ;  /* 0x000000011919b824 */ /* 0x100fe200078e0a04 */
[----:B------:R-:W-:Y:S01]  /*12b0*/  STL [R1+0xac], R28 ;  /* 0x0000ac1c01007387 */ /* 0x000fe20000100800 */
[--C-:B------:R-:W-:Y:S01]  /*12c0*/  @!P1 IMAD.IADD R35, R35, 0x1, -R4.reuse ;  /* 0x0000000123239824 */ /* 0x100fe200078e0a04 */
[C---:B------:R-:W-:Y:S01]  /*12d0*/  ISETP.GT.U32.AND P1, PT, R4.reuse, R23, PT ;  /* 0x000000170400720c */ /* 0x040fe20003f24070 */
[--C-:B------:R-:W-:Y:S01]  /*12e0*/  @!P4 IMAD.IADD R17, R17, 0x1, -R4.reuse ;  /* 0x000000011111c824 */ /* 0x100fe200078e0a04 */
[C---:B------:R-:W-:Y:S01]  /*12f0*/  ISETP.GT.U32.AND P4, PT, R4.reuse, R31, PT ;  /* 0x0000001f0400720c */ /* 0x040fe20003f84070 */
[--C-:B------:R-:W-:Y:S01]  /*1300*/  @!P2 IMAD.IADD R37, R37, 0x1, -R4.reuse ;  /* 0x000000012525a824 */ /* 0x100fe200078e0a04 */
[----:B------:R-:W-:Y:S01]  /*1310*/  ISETP.GT.U32.AND P2, PT, R4, R25, PT ;  /* 0x000000190400720c */ /* 0x000fe20003f44070 */
[----:B------:R-:W-:Y:S01]  /*1320*/  IMAD.HI.U32 R8, R6, R39, RZ ;  /* 0x0000002706087227 */ /* 0x000fe200078e00ff */
[----:B------:R-:W-:Y:S03]  /*1330*/  STL [R1+0xa8], R26 ;  /* 0x0000a81a01007387 */ /* 0x000fe60000100800 */
[----:B------:R-:W-:Y:S01]  /*1340*/  @!P6 IMAD.IADD R29, R29, 0x1, -R4 ;  /* 0x000000011d1de824 */ /* 0x000fe200078e0a04 */
[----:B------:R-:W-:Y:S01]  /*1350*/  ISETP.GT.U32.AND P6, PT, R4, R17, PT ;  /* 0x000000110400720c */ /* 0x000fe20003fc4070 */
[----:B------:R-:W-:Y:S01]  /*1360*/  IMAD.HI.U32 R10, R6, R41, RZ ;  /* 0x00000029060a7227 */ /* 0x000fe200078e00ff */
[----:B------:R-:W-:Y:S03]  /*1370*/  STL [R1+0x9c], R22 ;  /* 0x00009c1601007387 */ /* 0x000fe60000100800 */
[----:B------:R-:W-:Y:S01]  /*1380*/  IMAD.MOV R8, RZ, RZ, -R8 ;  /* 0x000000ffff087224 */ /* 0x000fe200078e0a08 */
[----:B------:R-:W-:Y:S01]  /*1390*/  STL [R1+0xa4], R24 ;  /* 0x0000a41801007387 */ /* 0x000fe20000100800 */
[----:B------:R-:W-:Y:S01]  /*13a0*/  @!P0 IMAD.IADD R33, R33, 0x1, -R4 ;  /* 0x0000000121218824 */ /* 0x000fe200078e0a04 */
[C---:B------:R-:W-:Y:S01]  /*13b0*/  ISETP.GT.U32.AND P0, PT, R4.reuse, R21, PT ;  /* 0x000000150400720c */ /* 0x040fe20003f04070 */
[----:B------:R-:W-:Y:S01]  /*13c0*/  IMAD.MOV R10, RZ, RZ, -R10 ;  /* 0x000000ffff0a7224 */ /* 0x000fe200078e0a0a */
[----:B------:R-:W-:Y:S01]  /*13d0*/  STL [R1+0xa0], R20 ;  /* 0x0000a01401007387 */ /* 0x000fe20000100800 */
[----:B------:R-:W-:Y:S01]  /*13e0*/  @!P1 IMAD.IADD R23, R23, 0x1, -R4 ;  /* 0x0000000117179824 */ /* 0x000fe200078e0a04 */
[----:B------:R-:W-:Y:S01]  /*13f0*/  ISETP.GT.U32.AND P1, PT, R4, R35, PT ;  /* 0x000000230400720c */ /* 0x000fe20003f24070 */
[----:B------:R-:W-:-:S04]  /*1400*/  IMAD.HI.U32 R12, R6, R43, RZ ;  /* 0x0000002b060c7227 */ /* 0x000fc800078e00ff */
[C---:B------:R-:W-:Y:S02]  /*1410*/  IMAD R39, R4.reuse, R8, R39 ;  /* 0x0000000804277224 */ /* 0x040fe400078e0227 */
[----:B------:R-:W-:Y:S01]  /*1420*/  @!P4 IMAD.IADD R31, R31, 0x1, -R4 ;  /* 0x000000011f1fc824 */ /* 0x000fe200078e0a04 */
[----:B------:R-:W-:Y:S01]  /*1430*/  ISETP.GT.U32.AND P4, PT, R4, R19, PT ;  /* 0x000000130400720c */ /* 0x000fe20003f84070 */
[----:B------:R-:W-:Y:S01]  /*1440*/  IMAD.HI.U32 R8, R6, R49, RZ ;  /* 0x0000003106087227 */ /* 0x000fe200078e00ff */
[----:B------:R-:W-:-:S03]  /*1450*/  ISETP.GT.U32.AND P3, PT, R4, R39, PT ;  /* 0x000000270400720c */ /* 0x000fc60003f64070 */
[--C-:B------:R-:W-:Y:S01]  /*1460*/  @!P5 IMAD.IADD R13, R13, 0x1, -R4.reuse ;  /* 0x000000010d0dd824 */ /* 0x100fe200078e0a04 */
[C---:B------:R-:W-:Y:S01]  /*1470*/  ISETP.GT.U32.AND P5, PT, R4.reuse, R27, PT ;  /* 0x0000001b0400720c */ /* 0x040fe20003fa4070 */
[----:B------:R-:W-:Y:S01]  /*1480*/  @!P2 IMAD.IADD R25, R25, 0x1, -R4 ;  /* 0x000000011919a824 */ /* 0x000fe200078e0a04 */
[C---:B------:R-:W-:Y:S01]  /*1490*/  ISETP.GT.U32.AND P2, PT, R4.reuse, R37, PT ;  /* 0x000000250400720c */ /* 0x040fe20003f44070 */
[----:B------:R-:W-:Y:S02]  /*14a0*/  IMAD R41, R4, R10, R41 ;  /* 0x0000000a04297224 */ /* 0x000fe400078e0229 */
[----:B------:R-:W-:Y:S02]  /*14b0*/  IMAD.MOV R12, RZ, RZ, -R12 ;  /* 0x000000ffff0c7224 */ /* 0x000fe400078e0a0c */
[----:B------:R-:W-:-:S04]  /*14c0*/  IMAD.HI.U32 R10, R6, R51, RZ ;  /* 0x00000033060a7227 */ /* 0x000fc800078e00ff */
[----:B------:R-:W-:Y:S02]  /*14d0*/  IMAD.MOV R8, RZ, RZ, -R8 ;  /* 0x000000ffff087224 */ /* 0x000fe400078e0a08 */
[----:B------:R-:W-:Y:S01]  /*14e0*/  @!P6 IMAD.IADD R17, R17, 0x1, -R4 ;  /* 0x000000011111e824 */ /* 0x000fe200078e0a04 */
[C---:B------:R-:W-:Y:S01]  /*14f0*/  ISETP.GT.U32.AND P6, PT, R4.reuse, R29, PT ;  /* 0x0000001d0400720c */ /* 0x040fe20003fc4070 */
[----:B------:R-:W-:Y:S02]  /*1500*/  IMAD R43, R4, R12, R43 ;  /* 0x0000000c042b7224 */ /* 0x000fe400078e022b */
[----:B------:R-:W-:Y:S02]  /*1510*/  IMAD.MOV R10, RZ, RZ, -R10 ;  /* 0x000000ffff0a7224 */ /* 0x000fe400078e0a0a */
[----:B------:R-:W-:-:S04]  /*1520*/  IMAD.HI.U32 R12, R6, R53, RZ ;  /* 0x00000035060c7227 */ /* 0x000fc800078e00ff */
[C---:B------:R-:W-:Y:S02]  /*1530*/  IMAD R49, R4.reuse, R8, R49 ;  /* 0x0000000804317224 */ /* 0x040fe400078e0231 */
[----:B------:R-:W-:Y:S01]  /*1540*/  @!P0 IMAD.IADD R21, R21, 0x1, -R4 ;  /* 0x0000000115158824 */ /* 0x000fe200078e0a04 */
[C---:B------:R-:W-:Y:S01]  /*1550*/  ISETP.GT.U32.AND P0, PT, R4.reuse, R33, PT ;  /* 0x000000210400720c */ /* 0x040fe20003f04070 */
[----:B------:R-:W-:Y:S02]  /*1560*/  IMAD R51, R4, R10, R51 ;  /* 0x0000000a04337224 */ /* 0x000fe400078e0233 */
[----:B------:R-:W-:-:S04]  /*1570*/  IMAD.HI.U32 R16, R6, R47, RZ ;  /* 0x0000002f06107227 */ /* 0x000fc800078e00ff */
[----:B------:R-:W-:Y:S02]  /*1580*/  IMAD.MOV R12, RZ, RZ, -R12 ;  /* 0x000000ffff0c7224 */ /* 0x000fe400078e0a0c */
[--C-:B------:R-:W-:Y:S01]  /*1590*/  @!P1 IMAD.IADD R35, R35, 0x1, -R4.reuse ;  /* 0x0000000123239824 */ /* 0x100fe200078e0a04 */
[C---:B------:R-:W-:Y:S01]  /*15a0*/  ISETP.GT.U32.AND P1, PT, R4.reuse, R49, PT ;  /* 0x000000310400720c */ /* 0x040fe20003f24070 */
[----:B------:R-:W-:Y:S01]  /*15b0*/  @!P4 IMAD.IADD R19, R19, 0x1, -R4 ;  /* 0x000000011313c824 */ /* 0x000fe200078e0a04 */
[----:B------:R-:W-:Y:S01]  /*15c0*/  ISETP.GT.U32.AND P4, PT, R4, R31, PT ;  /* 0x0000001f0400720c */ /* 0x000fe20003f84070 */
[----:B------:R-:W-:-:S04]  /*15d0*/  IMAD.HI.U32 R10, R6, R63, RZ ;  /* 0x0000003f060a7227 */ /* 0x000fc800078e00ff */
[--C-:B------:R-:W-:Y:S01]  /*15e0*/  @!P5 IMAD.IADD R27, R27, 0x1, -R4.reuse ;  /* 0x000000011b1bd824 */ /* 0x100fe200078e0a04 */
[C---:B------:R-:W-:Y:S01]  /*15f0*/  ISETP.GT.U32.AND P5, PT, R4.reuse, R41, PT ;  /* 0x000000290400720c */ /* 0x040fe20003fa4070 */
[----:B------:R-:W-:Y:S01]  /*1600*/  @!P2 IMAD.IADD R37, R37, 0x1, -R4 ;  /* 0x000000012525a824 */ /* 0x000fe200078e0a04 */
[C---:B------:R-:W-:Y:S01]  /*1610*/  ISETP.GT.U32.AND P2, PT, R4.reuse, R51, PT ;  /* 0x000000330400720c */ /* 0x040fe20003f44070 */
[----:B------:R-:W-:Y:S02]  /*1620*/  IMAD.MOV R16, RZ, RZ, -R16 ;  /* 0x000000ffff107224 */ /* 0x000fe400078e0a10 */
[----:B------:R-:W-:Y:S02]  /*1630*/  IMAD R53, R4, R12, R53 ;  /* 0x0000000c04357224 */ /* 0x000fe400078e0235 */
[----:B------:R-:W-:-:S04]  /*1640*/  IMAD.HI.U32 R12, R6, R65, RZ ;  /* 0x00000041060c7227 */ /* 0x000fc800078e00ff */
[----:B------:R-:W-:Y:S02]  /*1650*/  IMAD.MOV R10, RZ, RZ, -R10 ;  /* 0x000000ffff0a7224 */ /* 0x000fe400078e0a0a */
[----:B------:R-:W-:Y:S01]  /*1660*/  @!P6 IMAD.IADD R29, R29, 0x1, -R4 ;  /* 0x000000011d1de824 */ /* 0x000fe200078e0a04 */
[C---:B------:R-:W-:Y:S01]  /*1670*/  ISETP.GT.U32.AND P6, PT, R4.reuse, R43, PT ;  /* 0x0000002b0400720c */ /* 0x040fe20003fc4070 */
[C---:B------:R-:W-:Y:S02]  /*1680*/  IMAD R47, R4.reuse, R16, R47 ;  /* 0x00000010042f7224 */ /* 0x040fe400078e022f */
[----:B------:R-:W-:Y:S02]  /*1690*/  IMAD.MOV R12, RZ, RZ, -R12 ;  /* 0x000000ffff0c7224 */ /* 0x000fe400078e0a0c */
[C---:B------:R-:W-:Y:S02]  /*16a0*/  IMAD R63, R4.reuse, R10, R63 ;  /* 0x0000000a043f7224 */ /* 0x040fe400078e023f */
[----:B------:R-:W-:Y:S01]  /*16b0*/  @!P0 IMAD.IADD R33, R33, 0x1, -R4 ;  /* 0x0000000121218824 */ /* 0x000fe200078e0a04 */
[C---:B------:R-:W-:Y:S01]  /*16c0*/  ISETP.GT.U32.AND P0, PT, R4.reuse, R47, PT ;  /* 0x0000002f0400720c */ /* 0x040fe20003f04070 */
[----:B------:R-:W-:-:S02]  /*16d0*/  IMAD R65, R4, R12, R65 ;  /* 0x0000000c04417224 */ /* 0x000fc400078e0241 */
[----:B------:R-:W-:-:S04]  /*16e0*/  IMAD.HI.U32 R8, R6, R61, RZ ;  /* 0x0000003d06087227 */ /* 0x000fc800078e00ff */
[--C-:B------:R-:W-:Y:S01]  /*16f0*/  @!P1 IMAD.IADD R49, R49, 0x1, -R4.reuse ;  /* 0x0000000131319824 */ /* 0x100fe200078e0a04 */
[C---:B------:R-:W-:Y:S01]  /*1700*/  ISETP.GT.U32.AND P1, PT, R4.reuse, R63, PT ;  /* 0x0000003f0400720c */ /* 0x040fe20003f24070 */
[--C-:B------:R-:W-:Y:S01]  /*1710*/  @!P4 IMAD.IADD R31, R31, 0x1, -R4.reuse ;  /* 0x000000011f1fc824 */ /* 0x100fe200078e0a04 */
[----:B------:R-:W-:Y:S01]  /*1720*/  ISETP.GT.U32.AND P4, PT, R4, R45, PT ;  /* 0x0000002d0400720c */ /* 0x000fe20003f84070 */
[----:B------:R-:W-:Y:S02]  /*1730*/  @!P5 IMAD.IADD R41, R41, 0x1, -R4 ;  /* 0x000000012929d824 */ /* 0x000fe400078e0a04 */
[----:B------:R-:W-:-:S03]  /*1740*/  IMAD.HI.U32 R16, R6, R57, RZ ;  /* 0x0000003906107227 */ /* 0x000fc600078e00ff */
[C---:B------:R-:W-:Y:S01]  /*1750*/  ISETP.GT.U32.AND P5, PT, R4.reuse, R41, PT ;  /* 0x000000290400720c */ /* 0x040fe20003fa4070 */
[----:B------:R-:W-:Y:S01]  /*1760*/  @!P2 IMAD.IADD R51, R51, 0x1, -R4 ;  /* 0x000000013333a824 */ /* 0x000fe200078e0a04 */
[C---:B------:R-:W-:Y:S01]  /*1770*/  ISETP.GT.U32.AND P2, PT, R4.reuse, R65, PT ;  /* 0x000000410400720c */ /* 0x040fe20003f44070 */
[----:B------:R-:W-:Y:S02]  /*1780*/  IMAD.MOV R8, RZ, RZ, -R8 ;  /* 0x000000ffff087224 */ /* 0x000fe400078e0a08 */
[----:B------:R-:W-:Y:S02]  /*1790*/  IMAD.MOV R16, RZ, RZ, -R16 ;  /* 0x000000ffff107224 */ /* 0x000fe400078e0a10 */
[----:B------:R-:W-:Y:S01]  /*17a0*/  @!P6 IMAD.IADD R43, R43, 0x1, -R4 ;  /* 0x000000012b2be824 */ /* 0x000fe200078e0a04 */
[C---:B------:R-:W-:Y:S01]  /*17b0*/  ISETP.GT.U32.AND P6, PT, R4.reuse, R55, PT ;  /* 0x000000370400720c */ /* 0x040fe20003fc4070 */
[C---:B------:R-:W-:Y:S02]  /*17c0*/  IMAD R61, R4.reuse, R8, R61 ;  /* 0x00000008043d7224 */ /* 0x040fe400078e023d */
[----:B------:R-:W-:-:S02]  /*17d0*/  IMAD R57, R4, R16, R57 ;  /* 0x0000001004397224 */ /* 0x000fc400078e0239 */
[--C-:B------:R-:W-:Y:S01]  /*17e0*/  @!P0 IMAD.IADD R47, R47, 0x1, -R4.reuse ;  /* 0x000000012f2f8824 */ /* 0x100fe200078e0a04 */
[C---:B------:R-:W-:Y:S01]  /*17f0*/  ISETP.GT.U32.AND P0, PT, R4.reuse, R61, PT ;  /* 0x0000003d0400720c */ /* 0x040fe20003f04070 */
[--C-:B------:R-:W-:Y:S01]  /*1800*/  @!P1 IMAD.IADD R63, R63, 0x1, -R4.reuse ;  /* 0x000000013f3f9824 */ /* 0x100fe200078e0a04 */
[C---:B------:R-:W-:Y:S01]  /*1810*/  ISETP.GT.U32.AND P1, PT, R4.reuse, R49, PT ;  /* 0x000000310400720c */ /* 0x040fe20003f24070 */
[--C-:B------:R-:W-:Y:S01]  /*1820*/  @!P4 IMAD.IADD R45, R45, 0x1, -R4.reuse ;  /* 0x000000012d2dc824 */ /* 0x100fe200078e0a04 */
[C---:B------:R-:W-:Y:S01]  /*1830*/  ISETP.GT.U32.AND P4, PT, R4.reuse, R57, PT ;  /* 0x000000390400720c */ /* 0x040fe20003f84070 */
[--C-:B------:R-:W-:Y:S01]  /*1840*/  @!P2 IMAD.IADD R65, R65, 0x1, -R4.reuse ;  /* 0x000000014141a824 */ /* 0x100fe200078e0a04 */
[----:B------:R-:W-:Y:S01]  /*1850*/  ISETP.GT.U32.AND P2, PT, R4, R51, PT ;  /* 0x000000330400720c */ /* 0x000fe20003f44070 */
[----:B------:R-:W-:Y:S02]  /*1860*/  IMAD R12, R2, 0x40, R77 ;  /* 0x00000040020c7824 */ /* 0x000fe400078e024d */
[--C-:B------:R-:W-:Y:S01]  /*1870*/  @!P5 IMAD.IADD R41, R41, 0x1, -R4.reuse ;  /* 0x000000012929d824 */ /* 0x100fe200078e0a04 */
[----:B------:R-:W-:Y:S01]  /*1880*/  ISETP.GE.AND P5, PT, R122, c[0x0][0x180], PT ;  /* 0x000060007a007a0c */ /* 0x000fe20003fa6270 */
[----:B------:R-:W-:Y:S01]  /*1890*/  IMAD.U32 R2, RZ, RZ, UR4 ;  /* 0x00000004ff027e24 */ /* 0x000fe2000f8e00ff */
[----:B------:R-:W-:Y:S01]  /*18a0*/  IABS R8, R12 ;  /* 0x0000000c00087213 */ /* 0x000fe20000000000 */
[--C-:B------:R-:W-:Y:S01]  /*18b0*/  @!P6 IMAD.IADD R55, R55, 0x1, -R4.reuse ;  /* 0x000000013737e824 */ /* 0x100fe200078e0a04 */
[----:B------:R-:W-:Y:S01]  /*18c0*/  ISETP.GT.U32.AND P6, PT, R4, R43, PT ;  /* 0x0000002b0400720c */ /* 0x000fe20003fc4070 */
[--C-:B------:R-:W-:Y:S01]  /*18d0*/  @!P0 IMAD.IADD R61, R61, 0x1, -R4.reuse ;  /* 0x000000013d3d8824 */ /* 0x100fe200078e0a04 */
[----:B------:R-:W-:Y:S01]  /*18e0*/  SEL R10, R2, RZ, !P5 ;  /* 0x000000ff020a7207 */ /* 0x000fe20006800000 */
[--C-:B------:R-:W-:Y:S01]  /*18f0*/  @!P1 IMAD.IADD R49, R49, 0x1, -R4.reuse ;  /* 0x0000000131319824 */ /* 0x100fe200078e0a04 */
[C---:B------:R-:W-:Y:S01]  /*1900*/  ISETP.GT.U32.AND P5, PT, R4.reuse, R55, PT ;  /* 0x000000370400720c */ /* 0x040fe20003fa4070 */
[--C-:B------:R-:W-:Y:S01]  /*1910*/  @!P4 IMAD.IADD R57, R57, 0x1, -R4.reuse ;  /* 0x000000013939c824 */ /* 0x100fe200078e0a04 */
[C---:B------:R-:W-:Y:S01]  /*1920*/  ISETP.GT.U32.AND P0, PT, R4.reuse, R47, PT ;  /* 0x0000002f0400720c */ /* 0x040fe20003f04070 */
[--C-:B------:R-:W-:Y:S01]  /*1930*/  @!P2 IMAD.IADD R51, R51, 0x1, -R4.reuse ;  /* 0x000000013333a824 */ /* 0x100fe200078e0a04 */
[C---:B------:R-:W-:Y:S01]  /*1940*/  ISETP.GT.U32.AND P1, PT, R4.reuse, R63, PT ;  /* 0x0000003f0400720c */ /* 0x040fe20003f24070 */
[----:B------:R-:W-:Y:S01]  /*1950*/  @!P3 IMAD.IADD R39, R39, 0x1, -R4 ;  /* 0x000000012727b824 */ /* 0x000fe200078e0a04 */
[----:B------:R-:W-:Y:S01]  /*1960*/  ISETP.GT.U32.AND P4, PT, R4, R45, PT ;  /* 0x0000002d0400720c */ /* 0x000fe20003f84070 */
[----:B------:R-:W-:Y:S01]  /*1970*/  IMAD.HI.U32 R6, R6, R67, RZ ;  /* 0x0000004306067227 */ /* 0x000fe200078e00ff */
[C---:B------:R-:W-:Y:S01]  /*1980*/  ISETP.GT.U32.AND P2, PT, R4.reuse, R65, PT ;  /* 0x000000410400720c */ /* 0x040fe20003f44070 */
[----:B------:R-:W-:Y:S01]  /*1990*/  STL [R1+0x98], R12 ;  /* 0x0000980c01007387 */ /* 0x000fe20000100800 */
[----:B------:R-:W-:Y:S01]  /*19a0*/  ISETP.GT.U32.AND P3, PT, R4, R27, PT ;  /* 0x0000001b0400720c */ /* 0x000fe20003f64070 */
[----:B------:R-:W-:-:S02]  /*19b0*/  IMAD.MOV R6, RZ, RZ, -R6 ;  /* 0x000000ffff067224 */ /* 0x000fc400078e0a06 */
[--C-:B------:R-:W-:Y:S01]  /*19c0*/  @!P5 IMAD.IADD R55, R55, 0x1, -R4.reuse ;  /* 0x000000013737d824 */ /* 0x100fe200078e0a04 */
[----:B------:R-:W-:Y:S01]  /*19d0*/  ISETP.GE.AND P5, PT, R76, RZ, PT ;  /* 0x000000ff4c00720c */ /* 0x000fe20003fa6270 */
[--C-:B------:R-:W-:Y:S01]  /*19e0*/  @!P0 IMAD.IADD R47, R47, 0x1, -R4.reuse ;  /* 0x000000012f2f8824 */ /* 0x100fe200078e0a04 */
[C---:B------:R-:W-:Y:S01]  /*19f0*/  ISETP.GT.U32.AND P0, PT, R4.reuse, R61, PT ;  /* 0x0000003d0400720c */ /* 0x040fe20003f04070 */
[--C-:B------:R-:W-:Y:S01]  /*1a00*/  @!P1 IMAD.IADD R63, R63, 0x1, -R4.reuse ;  /* 0x000000013f3f9824 */ /* 0x100fe200078e0a04 */
[----:B------:R-:W-:Y:S01]  /*1a10*/  ISETP.GE.AND P1, PT, R73, RZ, PT ;  /* 0x000000ff4900720c */ /* 0x000fe20003f26270 */
[--C-:B------:R-:W-:Y:S01]  /*1a20*/  @!P4 IMAD.IADD R45, R45, 0x1, -R4.reuse ;  /* 0x000000012d2dc824 */ /* 0x100fe200078e0a04 */
[----:B------:R-:W-:Y:S01]  /*1a30*/  ISETP.GT.U32.AND P4, PT, R4, R57, PT ;  /* 0x000000390400720c */ /* 0x000fe20003f84070 */
[--C-:B------:R-:W-:Y:S01]  /*1a40*/  @!P2 IMAD.IADD R65, R65, 0x1, -R4.reuse ;  /* 0x000000014141a824 */ /* 0x100fe200078e0a04 */
[----:B------:R-:W-:Y:S01]  /*1a50*/  ISETP.GE.AND P2, PT, R74, RZ, PT ;  /* 0x000000ff4a00720c */ /* 0x000fe20003f46270 */
[--C-:B------:R-:W-:Y:S01]  /*1a60*/  @!P3 IMAD.IADD R27, R27, 0x1, -R4.reuse ;  /* 0x000000011b1bb824 */ /* 0x100fe200078e0a04 */
[C---:B------:R-:W-:Y:S01]  /*1a70*/  ISETP.GT.U32.AND P3, PT, R4.reuse, R39, PT ;  /* 0x000000270400720c */ /* 0x040fe20003f64070 */
[----:B------:R-:W-:Y:S01]  /*1a80*/  IMAD R67, R4, R6, R67 ;  /* 0x0000000604437224 */ /* 0x000fe200078e0243 */
[----:B------:R-:W-:Y:S01]  /*1a90*/  LOP3.LUT R6, R78, 0x7fc, RZ, 0xc0, !PT ;  /* 0x000007fc4e067812 */ /* 0x000fe200078ec0ff */
[----:B------:R-:W-:Y:S01]  /*1aa0*/  @!P5 IMAD.MOV R5, RZ, RZ, -R5 ;  /* 0x000000ffff05d224 */ /* 0x000fe200078e0a05 */
[----:B------:R-:W-:Y:S01]  /*1ab0*/  ISETP.GE.AND P5, PT, R71, RZ, PT ;  /* 0x000000ff4700720c */ /* 0x000fe20003fa6270 */
[--C-:B------:R-:W-:Y:S01]  /*1ac0*/  @!P0 IMAD.IADD R61, R61, 0x1, -R4.reuse ;  /* 0x000000013d3d8824 */ /* 0x100fe200078e0a04 */
[----:B------:R-:W-:Y:S01]  /*1ad0*/  ISETP.GE.AND P0, PT, R72, RZ, PT ;  /* 0x000000ff4800720c */ /* 0x000fe20003f06270 */
[----:B------:R-:W-:Y:S01]  /*1ae0*/  @!P1 IMAD.MOV R11, RZ, RZ, -R11 ;  /* 0x000000ffff0b9224 */ /* 0x000fe200078e0a0b */
[----:B------:R-:W-:Y:S01]  /*1af0*/  ISETP.GE.AND P1, PT, R66, RZ, PT ;  /* 0x000000ff4200720c */ /* 0x000fe20003f26270 */
[--C-:B------:R-:W-:Y:S01]  /*1b00*/  @!P4 IMAD.IADD R57, R57, 0x1, -R4.reuse ;  /* 0x000000013939c824 */ /* 0x100fe200078e0a04 */
[----:B------:R-:W-:Y:S01]  /*1b10*/  ISETP.GE.AND P4, PT, R75, RZ, PT ;  /* 0x000000ff4b00720c */ /* 0x000fe20003f86270 */
[----:B------:R-:W-:Y:S01]  /*1b20*/  @!P2 IMAD.MOV R9, RZ, RZ, -R9 ;  /* 0x000000ffff09a224 */ /* 0x000fe200078e0a09 */
[----:B------:R-:W-:Y:S01]  /*1b30*/  ISETP.GE.AND P2, PT, R68, RZ, PT ;  /* 0x000000ff4400720c */ /* 0x000fe20003f46270 */
[----:B------:R-:W-:Y:S01]  /*1b40*/  @!P3 IMAD.IADD R39, R39, 0x1, -R4 ;  /* 0x000000012727b824 */ /* 0x000fe200078e0a04 */
[----:B------:R-:W-:Y:S01]  /*1b50*/  ISETP.GT.U32.AND P3, PT, R4, R53, PT ;  /* 0x000000350400720c */ /* 0x000fe20003f64070 */
[----:B------:R-:W-:Y:S01]  /*1b60*/  IMAD.HI.U32 R3, R3, R8, RZ ;  /* 0x0000000803037227 */ /* 0x000fe200078e00ff */
[----:B------:R-:W-:-:S03]  /*1b70*/  LOP3.LUT R6, R6, 0x60, R69, 0x78, !PT ;  /* 0x0000006006067812 */ /* 0x000fc600078e7845 */
[----:B------:R-:W-:Y:S01]  /*1b80*/  @!P5 IMAD.MOV R15, RZ, RZ, -R15 ;  /* 0x000000ffff0fd224 */ /* 0x000fe200078e0a0f */
[----:B------:R-:W-:Y:S01]  /*1b90*/  ISETP.GE.AND P5, PT, R62, RZ, PT ;  /* 0x000000ff3e00720c */ /* 0x000fe20003fa6270 */
        /* <DEDUP_REMOVED lines=8> */
[--C-:B------:R-:W-:Y:S01]  /*1c20*/  @!P3 IMAD.IADD R53, R53, 0x1, -R4.reuse ;  /* 0x000000013535b824 */ /* 0x100fe200078e0a04 */
[----:B------:R-:W-:Y:S01]  /*1c30*/  ISETP.GT.U32.AND P3, PT, R4, R67, PT ;  /* 0x000000430400720c */ /* 0x000fe20003f64070 */
[----:B------:R-:W-:Y:S01]  /*1c40*/  IMAD.MOV R3, RZ, RZ, -R3 ;  /* 0x000000ffff037224 */ /* 0x000fe200078e0a03 */
[----:B------:R1:W-:Y:S01]  /*1c50*/  STL [R1+0x20], R6 ;  /* 0x0000200601007387 */ /* 0x0003e20000100800 */
        /* <DEDUP_REMOVED lines=12> */
[----:B------:R-:W-:Y:S01]  /*1d20*/  @!P6 IMAD.IADD R43, R43, 0x1, -R4 ;  /* 0x000000012b2be824 */ /* 0x000fe200078e0a04 */
[----:B-1----:R-:W-:Y:S01]  /*1d30*/  LOP3.LUT R6, R122, 0x10, RZ, 0xfc, !PT ;  /* 0x000000107a067812 */ /* 0x002fe200078efcff */
        /* <DEDUP_REMOVED lines=10> */
[----:B------:R-:W-:Y:S01]  /*1de0*/  IMAD R3, R0, R3, R8 ;  /* 0x0000000300037224 */ /* 0x000fe200078e0208 */
[----:B------:R-:W-:Y:S01]  /*1df0*/  ISETP.GT.U32.AND P6, PT, R4, R67, PT ;  /* 0x000000430400720c */ /* 0x000fe20003fc4070 */
[--C-:B------:R-:W-:Y:S01]  /*1e00*/  @!P3 IMAD.IADD R53, R53, 0x1, -R4.reuse ;  /* 0x000000013535b824 */ /* 0x100fe200078e0a04 */
[----:B------:R1:W-:Y:S01]  /*1e10*/  STL [R1+0x100], R123 ;  /* 0x0001007b01007387 */ /* 0x0003e20000100800 */
[----:B------:R-:W-:Y:S01]  /*1e20*/  @!P5 IMAD.MOV R45, RZ, RZ, -R45 ;  /* 0x000000ffff2dd224 */ /* 0x000fe200078e0a2d */
[----:B------:R-:W-:Y:S01]  /*1e30*/  ISETP.GE.AND P5, PT, R32, RZ, PT ;  /* 0x000000ff2000720c */ /* 0x000fe20003fa6270 */
[----:B------:R-:W-:Y:S01]  /*1e40*/  @!P0 IMAD.MOV R43, RZ, RZ, -R43 ;  /* 0x000000ffff2b8224 */ /* 0x000fe200078e0a2b */
[----:B------:R-:W-:Y:S01]  /*1e50*/  ISETP.GE.AND P0, PT, R34, RZ, PT ;  /* 0x000000ff2200720c */ /* 0x000fe20003f06270 */
[----:B------:R-:W-:Y:S01]  /*1e60*/  @!P1 IMAD.MOV R51, RZ, RZ, -R51 ;  /* 0x000000ffff339224 */ /* 0x000fe200078e0a33 */
[----:B------:R-:W-:Y:S01]  /*1e70*/  ISETP.GT.U32.AND P1, PT, R0, R3, PT ;  /* 0x000000030000720c */ /* 0x000fe20003f24070 */
[----:B------:R-:W-:Y:S01]  /*1e80*/  @!P4 IMAD.MOV R37, RZ, RZ, -R37 ;  /* 0x000000ffff25c224 */ /* 0x000fe200078e0a25 */
[----:B------:R-:W-:Y:S01]  /*1e90*/  ISETP.GE.AND P4, PT, R40, RZ, PT ;  /* 0x000000ff2800720c */ /* 0x000fe20003f86270 */
[----:B------:R-:W-:Y:S01]  /*1ea0*/  @!P2 IMAD.MOV R49, RZ, RZ, -R49 ;  /* 0x000000ffff31a224 */ /* 0x000fe200078e0a31 */
[----:B------:R-:W-:Y:S01]  /*1eb0*/  ISETP.GE.AND P2, PT, R28, RZ, PT ;  /* 0x000000ff1c00720c */ /* 0x000fe20003f46270 */
[----:B------:R-:W-:Y:S01]  /*1ec0*/  @!P6 IMAD.IADD R67, R67, 0x1, -R4 ;  /* 0x000000014343e824 */ /* 0x000fe200078e0a04 */
[C---:B------:R-:W-:Y:S01]  /*1ed0*/  LOP3.LUT R4, R122.reuse, 0x18, RZ, 0xfc, !PT ;  /* 0x000000187a047812 */ /* 0x040fe200078efcff */
[----:B------:R-:W-:Y:S01]  /*1ee0*/  IMAD R125, R122, c[0x0][0x188], RZ ;  /* 0x000062007a7d7a24 */ /* 0x000fe200078e02ff */
[----:B------:R-:W-:Y:S01]  /*1ef0*/  ISETP.GE.AND P6, PT, R6, c[0x0][0x180], PT ;  /* 0x0000600006007a0c */ /* 0x000fe20003fc6270 */
[----:B------:R-:W-:Y:S01]  /*1f00*/  @!P5 IMAD.MOV R55, RZ, RZ, -R55 ;  /* 0x000000ffff37d224 */ /* 0x000fe200078e0a37 */
[----:B------:R-:W-:Y:S01]  /*1f10*/  ISETP.GE.AND P5, PT, R123, c[0x0][0x180], PT ;  /* 0x000060007b007a0c */ /* 0x000fe20003fa6270 */
[----:B------:R-:W-:Y:S01]  /*1f20*/  @!P0 IMAD.MOV R53, RZ, RZ, -R53 ;  /* 0x000000ffff358224 */ /* 0x000fe200078e0a35 */
[----:B------:R-:W-:Y:S01]  /*1f30*/  ISETP.GE.AND P0, PT, R26, RZ, PT ;  /* 0x000000ff1a00720c */ /* 0x000fe20003f06270 */
[----:B------:R-:W-:Y:S01]  /*1f40*/  @!P1 IMAD.IADD R3, R3, 0x1, -R0 ;  /* 0x0000000103039824 */ /* 0x000fe200078e0a00 */
[----:B------:R-:W-:Y:S01]  /*1f50*/  ISETP.GE.AND P1, PT, R4, c[0x0][0x180], PT ;  /* 0x0000600004007a0c */ /* 0x000fe20003f26270 */
[----:B------:R-:W-:Y:S01]  /*1f60*/  @!P4 IMAD.MOV R47, RZ, RZ, -R47 ;  /* 0x000000ffff2fc224 */ /* 0x000fe200078e0a2f */
[----:B------:R-:W-:Y:S01]  /*1f70*/  ISETP.GE.AND P4, PT, R30, RZ, PT ;  /* 0x000000ff1e00720c */ /* 0x000fe20003f86270 */
[----:B------:R-:W-:Y:S01]  /*1f80*/  @!P2 IMAD.MOV R61, RZ, RZ, -R61 ;  /* 0x000000ffff3da224 */ /* 0x000fe200078e0a3d */
[----:B------:R-:W-:-:S02]  /*1f90*/  SEL R4, R2, RZ, !P5 ;  /* 0x000000ff02047207 */ /* 0x000fc40006800000 */
[----:B------:R-:W-:Y:S02]  /*1fa0*/  ISETP.GE.AND P5, PT, R20, RZ, PT ;  /* 0x000000ff1400720c */ /* 0x000fe40003fa6270 */
[----:B------:R-:W-:Y:S02]  /*1fb0*/  ISETP.GE.AND P2, PT, R22, RZ, PT ;  /* 0x000000ff1600720c */ /* 0x000fe40003f46270 */
[----:B-1----:R-:W-:Y:S01]  /*1fc0*/  LOP3.LUT R123, R18, 0x3f, RZ, 0xc0, !PT ;  /* 0x0000003f127b7812 */ /* 0x002fe200078ec0ff */
[----:B------:R-:W-:Y:S01]  /*1fd0*/  @!P0 IMAD.MOV R63, RZ, RZ, -R63 ;  /* 0x000000ffff3f8224 */ /* 0x000fe200078e0a3f */
[----:B------:R-:W-:Y:S02]  /*1fe0*/  ISETP.GT.U32.AND P0, PT, R0, R3, PT ;  /* 0x000000030000720c */ /* 0x000fe40003f04070 */
[----:B------:R-:W-:Y:S01]  /*1ff0*/  ISETP.NE.U32.AND P3, PT, R10, RZ, PT ;  /* 0x000000ff0a00720c */ /* 0x000fe20003f65070 */
[----:B------:R-:W-:Y:S01]  /*2000*/  @!P4 IMAD.MOV R57, RZ, RZ, -R57 ;  /* 0x000000ffff39c224 */ /* 0x000fe200078e0a39 */
[----:B------:R-:W-:Y:S01]  /*2010*/  ISETP.GE.AND P4, PT, R24, RZ, PT ;  /* 0x000000ff1800720c */ /* 0x000fe20003f86270 */
[----:B------:R-:W-:Y:S01]  /*2020*/  IMAD R22, R123, c[0x0][0x18c], RZ ;  /* 0x000063007b167a24 */ /* 0x000fe200078e02ff */
[----:B------:R-:W-:Y:S01]  /*2030*/  SEL R6, R2, RZ, !P6 ;  /* 0x000000ff02067207 */ /* 0x000fe20007000000 */
[----:B------:R-:W-:Y:S01]  /*2040*/  @!P5 IMAD.MOV R67, RZ, RZ, -R67 ;  /* 0x000000ffff43d224 */ /* 0x000fe200078e0a43 */
[----:B------:R-:W-:Y:S01]  /*2050*/  ISETP.GE.AND P5, PT, R12, RZ, PT ;  /* 0x000000ff0c00720c */ /* 0x000fe20003fa6270 */
[----:B------:R-:W-:Y:S01]  /*2060*/  @!P2 IMAD.MOV R59, RZ, RZ, -R59 ;  /* 0x000000ffff3ba224 */ /* 0x000fe200078e0a3b */
[----:B------:R-:W-:-:S02]  /*2070*/  ISETP.NE.AND P2, PT, RZ, c[0x0][0x178], PT ;  /* 0x00005e00ff007a0c */ /* 0x000fc40003f45270 */
[----:B------:R-:W-:Y:S01]  /*2080*/  ISETP.NE.U32.AND P6, PT, R4, RZ, PT ;  /* 0x000000ff0400720c */ /* 0x000fe20003fc5070 */
[----:B------:R-:W-:Y:S01]  /*2090*/  @!P0 IMAD.IADD R3, R3, 0x1, -R0 ;  /* 0x0000000103038824 */ /* 0x000fe200078e0a00 */
[----:B------:R-:W-:Y:S02]  /*20a0*/  ISETP.NE.AND P0, PT, RZ, c[0x0][0x17c], PT ;  /* 0x00005f00ff007a0c */ /* 0x000fe40003f05270 */
[----:B------:R-:W-:Y:S01]  /*20b0*/  LOP3.LUT R0, RZ, c[0x0][0x17c], RZ, 0x33, !PT ;  /* 0x00005f00ff007a12 */ /* 0x000fe200078e33ff */
[----:B------:R-:W-:Y:S01]  /*20c0*/  @!P4 IMAD.MOV R65, RZ, RZ, -R65 ;  /* 0x000000ffff41c224 */ /* 0x000fe200078e0a41 */
[----:B------:R-:W-:Y:S02]  /*20d0*/  SEL R4, R2, RZ, !P1 ;  /* 0x000000ff02047207 */ /* 0x000fe40004800000 */
[C---:B------:R-:W-:Y:S01]  /*20e0*/  SEL R115, R0.reuse, R5, !P0 ;  /* 0x0000000500737207 */ /* 0x040fe20004000000 */
[----:B------:R-:W-:Y:S01]  /*20f0*/  @!P5 IMAD.MOV R3, RZ, RZ, -R3 ;  /* 0x000000ffff03d224 */ /* 0x000fe200078e0a03 */
[----:B------:R-:W-:-:S02]  /*2100*/  SEL R114, R0, R7, !P0 ;  /* 0x0000000700727207 */ /* 0x000fc40004000000 */
[----:B------:R-:W-:Y:S01]  /*2110*/  @!P2 LOP3.LUT R3, RZ, c[0x0][0x178], RZ, 0x33, !PT ;  /* 0x00005e00ff03aa12 */ /* 0x000fe200078e33ff */
[----:B------:R-:W-:Y:S01]  /*2120*/  IMAD R115, R115, c[0x0][0x190], RZ ;  /* 0x0000640073737a24 */ /* 0x000fe200078e02ff */
[----:B------:R-:W-:Y:S01]  /*2130*/  SEL R113, R0, R9, !P0 ;  /* 0x0000000900717207 */ /* 0x000fe20004000000 */
[----:B------:R-:W-:Y:S01]  /*2140*/  IMAD R114, R114, c[0x0][0x190], RZ ;  /* 0x0000640072727a24 */ /* 0x000fe200078e02ff */
[C---:B------:R-:W-:Y:S01]  /*2150*/  SEL R112, R0.reuse, R11, !P0 ;  /* 0x0000000b00707207 */ /* 0x040fe20004000000 */
[----:B------:R-:W-:Y:S01]  /*2160*/  IMAD R120, R3, c[0x0][0x184], RZ ;  /* 0x0000610003787a24 */ /* 0x000fe200078e02ff */
[C---:B------:R-:W-:Y:S01]  /*2170*/  SEL R111, R0.reuse, R13, !P0 ;  /* 0x0000000d006f7207 */ /* 0x040fe20004000000 */
[----:B------:R-:W-:Y:S01]  /*2180*/  IMAD R113, R113, c[0x0][0x190], RZ ;  /* 0x0000640071717a24 */ /* 0x000fe200078e02ff */
[----:B------:R-:W-:Y:S01]  /*2190*/  SEL R110, R0, R15, !P0 ;  /* 0x0000000f006e7207 */ /* 0x000fe20004000000 */
[----:B------:R-:W-:Y:S01]  /*21a0*/  IMAD.SHL.U32 R124, R120, 0x4, RZ ;  /* 0x00000004787c7824 */ /* 0x000fe200078e00ff */
[----:B------:R-:W-:Y:S01]  /*21b0*/  SEL R109, R0, R17, !P0 ;  /* 0x00000011006d7207 */ /* 0x000fe20004000000 */
[----:B------:R-:W-:Y:S01]  /*21c0*/  IMAD R112, R112, c[0x0][0x190], RZ ;  /* 0x0000640070707a24 */ /* 0x000fe200078e02ff */
[C---:B------:R-:W-:Y:S01]  /*21d0*/  SEL R108, R0.reuse, R19, !P0 ;  /* 0x00000013006c7207 */ /* 0x040fe20004000000 */
[----:B------:R-:W-:Y:S01]  /*21e0*/  IMAD R111, R111, c[0x0][0x190], RZ ;  /* 0x000064006f6f7a24 */ /* 0x000fe200078e02ff */
        /* <DEDUP_REMOVED lines=20> */
[----:B------:R-:W-:-:S02]  /*2330*/  SEL R17, R0, R41, !P0 ;  /* 0x0000002900117207 */ /* 0x000fc40004000000 */
[C---:B------:R-:W-:Y:S02]  /*2340*/  SEL R16, R0.reuse, R43, !P0 ;  /* 0x0000002b00107207 */ /* 0x040fe40004000000 */
[C---:B------:R-:W-:Y:S02]  /*2350*/  SEL R15, R0.reuse, R45, !P0 ;  /* 0x0000002d000f7207 */ /* 0x040fe40004000000 */
[C---:B------:R-:W-:Y:S02]  /*2360*/  SEL R14, R0.reuse, R47, !P0 ;  /* 0x0000002f000e7207 */ /* 0x040fe40004000000 */
[C---:B------:R-:W-:Y:S02]  /*2370*/  SEL R13, R0.reuse, R49, !P0 ;  /* 0x00000031000d7207 */ /* 0x040fe40004000000 */
[C---:B------:R-:W-:Y:S02]  /*2380*/  SEL R12, R0.reuse, R51, !P0 ;  /* 0x00000033000c7207 */ /* 0x040fe40004000000 */
[----:B------:R-:W-:-:S02]  /*2390*/  SEL R11, R0, R53, !P0 ;  /* 0x00000035000b7207 */ /* 0x000fc40004000000 */
[C---:B------:R-:W-:Y:S02]  /*23a0*/  SEL R10, R0.reuse, R55, !P0 ;  /* 0x00000037000a7207 */ /* 0x040fe40004000000 */
[C---:B------:R-:W-:Y:S02]  /*23b0*/  SEL R9, R0.reuse, R57, !P0 ;  /* 0x0000003900097207 */ /* 0x040fe40004000000 */
[C---:B------:R-:W-:Y:S02]  /*23c0*/  SEL R8, R0.reuse, R61, !P0 ;  /* 0x0000003d00087207 */ /* 0x040fe40004000000 */
[C---:B------:R-:W-:Y:S02]  /*23d0*/  SEL R7, R0.reuse, R63, !P0 ;  /* 0x0000003f00077207 */ /* 0x040fe40004000000 */
[C---:B------:R-:W-:Y:S02]  /*23e0*/  SEL R5, R0.reuse, R65, !P0 ;  /* 0x0000004100057207 */ /* 0x040fe40004000000 */
[----:B------:R-:W-:-:S02]  /*23f0*/  SEL R91, R0, R67, !P0 ;  /* 0x00000043005b7207 */ /* 0x000fc40004000000 */
[----:B------:R-:W-:Y:S01]  /*2400*/  SEL R93, R0, R59, !P0 ;  /* 0x0000003b005d7207 */ /* 0x000fe20004000000 */
[----:B------:R-:W-:Y:S01]  /*2410*/  IMAD.SHL.U32 R0, R22, 0x4, RZ ;  /* 0x0000000416007824 */ /* 0x000fe200078e00ff */
[----:B------:R-:W-:Y:S02]  /*2420*/  ISETP.NE.U32.AND P1, PT, R4, RZ, PT ;  /* 0x000000ff0400720c */ /* 0x000fe40003f25070 */
[----:B------:R-:W-:Y:S02]  /*2430*/  LOP3.LUT R4, R122, 0x20, RZ, 0xfc, !PT ;  /* 0x000000207a047812 */ /* 0x000fe400078efcff */
[----:B------:R-:W-:Y:S01]  /*2440*/  IADD3 R96, P2, R0, c[0x0][0x168], RZ ;  /* 0x00005a0000607a10 */ /* 0x000fe20007f5e0ff */
[----:B------:R1:W-:Y:S01]  /*2450*/  STL [R1+0xfc], R0 ;  /* 0x0000fc0001007387 */ /* 0x0003e20000100800 */
[----:B------:R-:W-:Y:S01]  /*2460*/  ISETP.NE.U32.AND P4, PT, R6, RZ, PT ;  /* 0x000000ff0600720c */ /* 0x000fe20003f85070 */
[----:B------:R-:W-:Y:S01]  /*2470*/  IMAD.MOV.U32 R6, RZ, RZ, c[0x0][0x188] ;  /* 0x00006200ff067624 */ /* 0x000fe200078e00ff */
[----:B------:R-:W-:Y:S01]  /*2480*/  ISETP.GE.AND P0, PT, R4, c[0x0][0x180], PT ;  /* 0x0000600004007a0c */ /* 0x000fe20003f06270 */
[----:B------:R-:W-:Y:S01]  /*2490*/  IMAD.SHL.U32 R4, R125, 0x4, RZ ;  /* 0x000000047d047824 */ /* 0x000fe200078e00ff */
[----:B------:R-:W-:Y:S01]  /*24a0*/  LEA.HI.X.SX32 R97, R22, c[0x0][0x16c], 0x2, P2 ;  /* 0x00005b0016617a11 */ /* 0x000fe200010f16ff */
[----:B------:R-:W-:Y:S01]  /*24b0*/  IMAD R121, R6, 0x8, R125 ;  /* 0x0000000806797824 */ /* 0x000fe200078e027d */
[----:B------:R-:W-:Y:S01]  /*24c0*/  IADD3 R88, P2, R124, c[0x0][0x160], RZ ;  /* 0x000058007c587a10 */ /* 0x000fe20007f5e0ff */
[----:B------:R-:W-:Y:S02]  /*24d0*/  STL [R1+0x104], R123 ;  /* 0x0001047b01007387 */ /* 0x000fe40000100800 */
[----:B------:R-:W-:Y:S01]  /*24e0*/  IMAD R119, R6, 0x8, R121 ;  /* 0x0000000806777824 */ /* 0x000fe200078e0279 */
[----:B------:R-:W-:Y:S01]  /*24f0*/  LEA.HI.X.SX32 R3, R120, c[0x0][0x164], 0x2, P2 ;  /* 0x0000590078037a11 */ /* 0x000fe200010f16ff */
[----:B------:R-:W-:Y:S01]  /*2500*/  IMAD.SHL.U32 R23, R121, 0x4, RZ ;  /* 0x0000000479177824 */ /* 0x000fe200078e00ff */
[----:B------:R-:W-:Y:S01]  /*2510*/  IADD3 R98, P2, R4, R88, RZ ;  /* 0x0000005804627210 */ /* 0x000fe20007f5e0ff */
[----:B------:R-:W-:-:S02]  /*2520*/  IMAD.SHL.U32 R22, R119, 0x4, RZ ;  /* 0x0000000477167824 */ /* 0x000fc400078e00ff */
[----:B------:R-:W-:Y:S01]  /*2530*/  IMAD R118, R6, 0x8, R119 ;  /* 0x0000000806767824 */ /* 0x000fe200078e0277 */
[-C--:B------:R-:W-:Y:S01]  /*2540*/  LEA.HI.X.SX32 R99, R125, R3.reuse, 0x2, P2 ;  /* 0x000000037d637211 */ /* 0x080fe200010f16ff */
[----:B------:R-:W-:Y:S01]  /*2550*/  STL [R1+0x70], R23 ;  /* 0x0000701701007387 */ /* 0x000fe20000100800 */
[----:B------:R-:W-:Y:S01]  /*2560*/  IADD3 R100, P2, R23, R88, RZ ;  /* 0x0000005817647210 */ /* 0x000fe20007f5e0ff */
[----:B------:R-:W-:Y:S02]  /*2570*/  IMAD.SHL.U32 R24, R118, 0x4, RZ ;  /* 0x0000000476187824 */ /* 0x000fe400078e00ff */
[----:B------:R2:W-:Y:S01]  /*2580*/  STL [R1+0x6c], R22 ;  /* 0x00006c1601007387 */ /* 0x0005e20000100800 */
[----:B------:R-:W-:Y:S01]  /*2590*/  LEA.HI.X.SX32 R101, R121, R3, 0x2, P2 ;  /* 0x0000000379657211 */ /* 0x000fe200010f16ff */
[----:B------:R-:W-:Y:S02]  /*25a0*/  IMAD R117, R6, 0x8, R118 ;  /* 0x0000000806757824 */ /* 0x000fe400078e0276 */
[----:B------:R3:W-:Y:S02]  /*25b0*/  STL [R1+0x68], R24 ;  /* 0x0000681801007387 */ /* 0x0007e40000100800 */
[----:B------:R-:W-:-:S02]  /*25c0*/  IMAD.SHL.U32 R26, R117, 0x4, RZ ;  /* 0x00000004751a7824 */ /* 0x000fc400078e00ff */
[----:B-1----:R-:W-:Y:S01]  /*25d0*/  IMAD R0, R6, 0x8, R117 ;  /* 0x0000000806007824 */ /* 0x002fe200078e0275 */
[-C--:B--2---:R-:W-:Y:S02]  /*25e0*/  IADD3 R22, P2, R22, R88.reuse, RZ ;  /* 0x0000005816167210 */ /* 0x084fe40007f5e0ff */
[----:B------:R1:W-:Y:S01]  /*25f0*/  STL [R1+0x64], R26 ;  /* 0x0000641a01007387 */ /* 0x0003e20000100800 */
[----:B------:R-:W-:Y:S01]  /*2600*/  IMAD.SHL.U32 R4, R0, 0x4, RZ ;  /* 0x0000000400047824 */ /* 0x000fe200078e00ff */
[-C--:B------:R-:W-:Y:S01]  /*2610*/  LEA.HI.X.SX32 R23, R119, R3.reuse, 0x2, P2 ;  /* 0x0000000377177211 */ /* 0x080fe200010f16ff */
[----:B------:R-:W-:Y:S01]  /*2620*/  IMAD R20, R20, c[0x0][0x190], RZ ;  /* 0x0000640014147a24 */ /* 0x000fe200078e02ff */
[----:B---3--:R-:W-:Y:S01]  /*2630*/  IADD3 R24, P2, R24, R88, RZ ;  /* 0x0000005818187210 */ /* 0x008fe20007f5e0ff */
[----:B------:R-:W-:Y:S01]  /*2640*/  IMAD R19, R19, c[0x0][0x190], RZ ;  /* 0x0000640013137a24 */ /* 0x000fe200078e02ff */
[----:B------:R-:W-:Y:S01]  /*2650*/  LEA R32, P5, R114, R96, 0x2 ;  /* 0x0000006072207211 */ /* 0x000fe200078a10ff */
[----:B------:R-:W-:Y:S01]  /*2660*/  IMAD R18, R18, c[0x0][0x190], RZ ;  /* 0x0000640012127a24 */ /* 0x000fe200078e02ff */
[-C--:B------:R-:W-:Y:S01]  /*2670*/  LEA.HI.X.SX32 R25, R118, R3.reuse, 0x2, P2 ;  /* 0x0000000376197211 */ /* 0x080fe200010f16ff */
[----:B------:R-:W-:Y:S01]  /*2680*/  IMAD R17, R17, c[0x0][0x190], RZ ;  /* 0x0000640011117a24 */ /* 0x000fe200078e02ff */
[-C--:B-1----:R-:W-:Y:S01]  /*2690*/  IADD3 R26, P2, R26, R88.reuse, RZ ;  /* 0x000000581a1a7210 */ /* 0x082fe20007f5e0ff */
[----:B------:R-:W-:Y:S01]  /*26a0*/  IMAD R16, R16, c[0x0][0x190], RZ ;  /* 0x0000640010107a24 */ /* 0x000fe200078e02ff */
[----:B------:R1:W-:Y:S01]  /*26b0*/  STL [R1+0x60], R4 ;  /* 0x0000600401007387 */ /* 0x0003e20000100800 */
[----:B------:R-:W-:Y:S01]  /*26c0*/  IMAD R15, R15, c[0x0][0x190], RZ ;  /* 0x000064000f0f7a24 */ /* 0x000fe200078e02ff */
[----:B------:R-:W-:Y:S01]  /*26d0*/  LEA.HI.X.SX32 R27, R117, R3, 0x2, P2 ;  /* 0x00000003751b7211 */ /* 0x000fe200010f16ff */
[----:B------:R-:W-:Y:S01]  /*26e0*/  IMAD R14, R14, c[0x0][0x190], RZ ;  /* 0x000064000e0e7a24 */ /* 0x000fe200078e02ff */
[----:B------:R-:W-:Y:S01]  /*26f0*/  IADD3 R28, P2, R4, R88, RZ ;  /* 0x00000058041c7210 */ /* 0x000fe20007f5e0ff */
[----:B------:R-:W-:-:S02]  /*2700*/  IMAD R13, R13, c[0x0][0x190], RZ ;  /* 0x000064000d0d7a24 */ /* 0x000fc400078e02ff */
[----:B------:R-:W-:Y:S01]  /*2710*/  IMAD R12, R12, c[0x0][0x190], RZ ;  /* 0x000064000c0c7a24 */ /* 0x000fe200078e02ff */
[----:B------:R-:W-:Y:S01]  /*2720*/  LEA.HI.X.SX32 R29, R0, R3, 0x2, P2 ;  /* 0x00000003001d7211 */ /* 0x000fe200010f16ff */
[----:B------:R-:W-:Y:S01]  /*2730*/  IMAD R11, R11, c[0x0][0x190], RZ ;  /* 0x000064000b0b7a24 */ /* 0x000fe200078e02ff */
[-C--:B------:R-:W-:Y:S01]  /*2740*/  LEA R30, P2, R115, R96.reuse, 0x2 ;  /* 0x00000060731e7211 */ /* 0x080fe200078410ff */
[----:B------:R-:W-:Y:S01]  /*2750*/  IMAD R10, R10, c[0x0][0x190], RZ ;  /* 0x000064000a0a7a24 */ /* 0x000fe200078e02ff */
[-C--:B------:R-:W-:Y:S01]  /*2760*/  LEA.HI.X.SX32 R33, R114, R97.reuse, 0x2, P5 ;  /* 0x0000006172217211 */ /* 0x080fe200028f16ff */
[----:B------:R-:W-:Y:S01]  /*2770*/  IMAD R9, R9, c[0x0][0x190], RZ ;  /* 0x0000640009097a24 */ /* 0x000fe200078e02ff */
[-C--:B------:R-:W-:Y:S01]  /*2780*/  LEA.HI.X.SX32 R31, R115, R97.reuse, 0x2, P2 ;  /* 0x00000061731f7211 */ /* 0x080fe200010f16ff */
[----:B------:R-:W-:Y:S01]  /*2790*/  IMAD R8, R8, c[0x0][0x190], RZ ;  /* 0x0000640008087a24 */ /* 0x000fe200078e02ff */
[CC--:B------:R-:W-:Y:S01]  /*27a0*/  LEA R34, P2, R113.reuse, R96.reuse, 0x2 ;  /* 0x0000006071227211 */ /* 0x0c0fe200078410ff */
[----:B------:R-:W-:Y:S01]  /*27b0*/  IMAD R116, R6, 0x8, R0 ;  /* 0x0000000806747824 */ /* 0x000fe200078e0200 */
[-C--:B------:R-:W-:Y:S01]  /*27c0*/  LEA R36, P5, R112, R96.reuse, 0x2 ;  /* 0x0000006070247211 */ /* 0x080fe200078a10ff */
[----:B------:R-:W2:Y:S01]  /*27d0*/  LDL R0, [R1+0x20] ;  /* 0x0000200001007983 */ /* 0x000ea20000100800 */
[-C--:B------:R-:W-:Y:S01]  /*27e0*/  LEA.HI.X.SX32 R35, R113, R97.reuse, 0x2, P2 ;  /* 0x0000006171237211 */ /* 0x080fe200010f16ff */
[----:B-1----:R-:W-:Y:S01]  /*27f0*/  IMAD.SHL.U32 R4, R116, 0x4, RZ ;  /* 0x0000000474047824 */ /* 0x002fe200078e00ff */
[-C--:B------:R-:W-:Y:S01]  /*2800*/  LEA R38, P2, R111, R96.reuse, 0x2 ;  /* 0x000000606f267211 */ /* 0x080fe200078410ff */
[----:B------:R-:W-:Y:S01]  /*2810*/  IMAD R6, R6, 0x8, R116 ;  /* 0x0000000806067824 */ /* 0x000fe200078e0274 */
[-C--:B------:R-:W-:Y:S01]  /*2820*/  LEA.HI.X.SX32 R37, R112, R97.reuse, 0x2, P5 ;  /* 0x0000006170257211 */ /* 0x080fe200028f16ff */
[----:B------:R-:W-:Y:S01]  /*2830*/  IMAD R7, R7, c[0x0][0x190], RZ ;  /* 0x0000640007077a24 */ /* 0x000fe200078e02ff */
[-C--:B------:R-:W-:Y:S01]  /*2840*/  LEA R40, P5, R110, R96.reuse, 0x2 ;  /* 0x000000606e287211 */ /* 0x080fe200078a10ff */
[----:B------:R-:W-:Y:S01]  /*2850*/  IMAD.SHL.U32 R89, R6, 0x4, RZ ;  /* 0x0000000406597824 */ /* 0x000fe200078e00ff */
[-C--:B------:R-:W-:Y:S01]  /*2860*/  LEA.HI.X.SX32 R39, R111, R97.reuse, 0x2, P2 ;  /* 0x000000616f277211 */ /* 0x080fe200010f16ff */
[----:B------:R1:W-:Y:S01]  /*2870*/  STL [R1+0x5c], R4 ;  /* 0x00005c0401007387 */ /* 0x0003e20000100800 */
[-C--:B------:R-:W-:Y:S01]  /*2880*/  LEA R42, P2, R109, R96.reuse, 0x2 ;  /* 0x000000606d2a7211 */ /* 0x080fe200078410ff */
[----:B------:R-:W-:Y:S01]  /*2890*/  IMAD R5, R5, c[0x0][0x190], RZ ;  /* 0x0000640005057a24 */ /* 0x000fe200078e02ff */
[----:B------:R-:W-:Y:S01]  /*28a0*/  LEA.HI.X.SX32 R41, R110, R97, 0x2, P5 ;  /* 0x000000616e297211 */ /* 0x000fe200028f16ff */
[----:B------:R3:W-:Y:S01]  /*28b0*/  STL [R1+0x58], R89 ;  /* 0x0000585901007387 */ /* 0x0007e20000100800 */
[----:B------:R-:W-:-:S02]  /*28c0*/  LEA R44, P5, R108, R96, 0x2 ;  /* 0x000000606c2c7211 */ /* 0x000fc400078a10ff */
[-C--:B------:R-:W-:Y:S02]  /*28d0*/  LEA.HI.X.SX32 R43, R109, R97.reuse, 0x2, P2 ;  /* 0x000000616d2b7211 */ /* 0x080fe400010f16ff */
[CC--:B------:R-:W-:Y:S02]  /*28e0*/  LEA R46, P2, R107.reuse, R96.reuse, 0x2 ;  /* 0x000000606b2e7211 */ /* 0x0c0fe400078410ff */
[-C--:B------:R-:W-:Y:S02]  /*28f0*/  LEA.HI.X.SX32 R45, R108, R97.reuse, 0x2, P5 ;  /* 0x000000616c2d7211 */ /* 0x080fe400028f16ff */
[-C--:B------:R-:W-:Y:S02]  /*2900*/  LEA R48, P5, R106, R96.reuse, 0x2 ;  /* 0x000000606a307211 */ /* 0x080fe400078a10ff */
[----:B------:R-:W-:Y:S02]  /*2910*/  LEA.HI.X.SX32 R47, R107, R97, 0x2, P2 ;  /* 0x000000616b2f7211 */ /* 0x000fe400010f16ff */
        /* <DEDUP_REMOVED lines=34> */
[----:B------:R-:W-:Y:S02]  /*2b40*/  LEA R84, P5, R8, R96, 0x2 ;  /* 0x0000006008547211 */ /* 0x000fe400078a10ff */
[----:B------:R-:W-:Y:S02]  /*2b50*/  LEA.HI.X.SX32 R83, R9, R97, 0x2, P2 ;  /* 0x0000006109537211 */ /* 0x000fe400010f16ff */
[----:B------:R-:W-:-:S02]  /*2b60*/  ISETP.GE.AND P2, PT, R86, c[0x0][0x180], PT ;  /* 0x0000600056007a0c */ /* 0x000fc40003f46270 */
[----:B------:R-:W-:Y:S02]  /*2b70*/  LEA.HI.X.SX32 R85, R8, R97, 0x2, P5 ;  /* 0x0000006108557211 */ /* 0x000fe400028f16ff */
[-C--:B------:R-:W-:Y:S02]  /*2b80*/  IADD3 R86, P5, R4, R88.reuse, RZ ;  /* 0x0000005804567210 */ /* 0x080fe40007fbe0ff */
[----:B-1----:R-:W-:Y:S02]  /*2b90*/  SEL R4, R2, RZ, !P0 ;  /* 0x000000ff02047207 */ /* 0x002fe40004000000 */
[----:B------:R-:W-:Y:S02]  /*2ba0*/  LEA.HI.X.SX32 R87, R116, R3, 0x2, P5 ;  /* 0x0000000374577211 */ /* 0x000fe400028f16ff */
[----:B------:R-:W-:Y:S02]  /*2bb0*/  IADD3 R88, P5, R89, R88, RZ ;  /* 0x0000005859587210 */ /* 0x000fe40007fbe0ff */
[----:B------:R-:W-:-:S02]  /*2bc0*/  ISETP.NE.U32.AND P0, PT, R4, RZ, PT ;  /* 0x000000ff0400720c */ /* 0x000fc40003f05070 */
[----:B------:R-:W-:Y:S02]  /*2bd0*/  SEL R4, R2, RZ, !P2 ;  /* 0x000000ff02047207 */ /* 0x000fe40005000000 */
[----:B---3--:R-:W-:Y:S01]  /*2be0*/  LEA.HI.X.SX32 R89, R6, R3, 0x2, P5 ;  /* 0x0000000306597211 */ /* 0x008fe200028f16ff */
[----:B------:R-:W-:Y:S01]  /*2bf0*/  IMAD R3, R93, c[0x0][0x190], RZ ;  /* 0x000064005d037a24 */ /* 0x000fe200078e02ff */
[-C--:B------:R-:W-:Y:S02]  /*2c00*/  LEA R90, P5, R7, R96.reuse, 0x2 ;  /* 0x00000060075a7211 */ /* 0x080fe400078a10ff */
[----:B------:R-:W-:Y:S01]  /*2c10*/  ISETP.NE.U32.AND P2, PT, R4, RZ, PT ;  /* 0x000000ff0400720c */ /* 0x000fe20003f45070 */
[----:B------:R-:W-:Y:S01]  /*2c20*/  IMAD R4, R91, c[0x0][0x190], RZ ;  /* 0x000064005b047a24 */ /* 0x000fe200078e02ff */
[----:B------:R-:W-:Y:S02]  /*2c30*/  LEA.HI.X.SX32 R91, R7, R97, 0x2, P5 ;  /* 0x00000061075b7211 */ /* 0x000fe400028f16ff */
[----:B------:R-:W-:-:S02]  /*2c40*/  LEA R92, P5, R5, R96, 0x2 ;  /* 0x00000060055c7211 */ /* 0x000fc400078a10ff */
[----:B------:R-:W-:Y:S02]  /*2c50*/  LOP3.LUT R123, R122, 0x30, RZ, 0xfc, !PT ;  /* 0x000000307a7b7812 */ /* 0x000fe400078efcff */
[----:B------:R-:W-:Y:S02]  /*2c60*/  LEA.HI.X.SX32 R93, R5, R97, 0x2, P5 ;  /* 0x00000061055d7211 */ /* 0x000fe400028f16ff */
[----:B------:R-:W-:-:S04]  /*2c70*/  LEA R94, P5, R4, R96, 0x2 ;  /* 0x00000060045e7211 */ /* 0x000fc800078a10ff */
[----:B------:R-:W-:Y:S02]  /*2c80*/  LEA.HI.X.SX32 R95, R4, R97, 0x2, P5 ;  /* 0x00000061045f7211 */ /* 0x000fe400028f16ff */
[----:B------:R-:W-:-:S04]  /*2c90*/  LEA R96, P5, R3, R96, 0x2 ;  /* 0x0000006003607211 */ /* 0x000fc800078a10ff */
[----:B------:R-:W-:Y:S02]  /*2ca0*/  LEA.HI.X.SX32 R97, R3, R97, 0x2, P5 ;  /* 0x0000006103617211 */ /* 0x000fe400028f16ff */
[----:B------:R-:W-:Y:S02]  /*2cb0*/  ISETP.GE.AND P5, PT, R123, c[0x0][0x180], PT ;  /* 0x000060007b007a0c */ /* 0x000fe40003fa6270 */
[----:B------:R-:W3:Y:S01]  /*2cc0*/  LDL.LU R123, [R1+0x104] ;  /* 0x00010400017b7983 */ /* 0x000ee20000300800 */
[----:B------:R-:W-:Y:S01]  /*2cd0*/  LOP3.LUT R122, R122, 0x38, RZ, 0xfc, !PT ;  /* 0x000000387a7a7812 */ /* 0x000fe200078efcff */
[----:B------:R-:W-:Y:S02]  /*2ce0*/  UIADD3 UR4, UR9, -0x40, URZ ;  /* 0xffffffc009047890 */ /* 0x000fe4000fffe03f */
[----:B------:R-:W-:Y:S01]  /*2cf0*/  UISETP.GT.AND UP1, UPT, UR5, 0x7f, UPT ;  /* 0x0000007f0500788c */ /* 0x000fe2000bf24270 */
[----:B--2---:R1:W-:Y:S01]  /*2d00*/  LDGSTS.E [R0+0x20000], [R98.64], P3 ;  /* 0x2000000062007fae */ /* 0x0043e2000992184e */
[----:B------:R-:W-:-:S02]  /*2d10*/  ISETP.GE.AND P3, PT, R122, c[0x0][0x180], PT ;  /* 0x000060007a007a0c */ /* 0x000fc40003f66270 */
[----:B------:R-:W-:Y:S01]  /*2d20*/  SEL R122, R2, RZ, !P5 ;  /* 0x000000ff027a7207 */ /* 0x000fe20006800000 */
[----:B------:R1:W-:Y:S03]  /*2d30*/  LDGSTS.E [R0+0x20800], [R100.64], P6 ;  /* 0x2080000064007fae */ /* 0x0003e6000b12184e */
[----:B------:R-:W-:Y:S01]  /*2d40*/  ISETP.NE.U32.AND P5, PT, R122, RZ, PT ;  /* 0x000000ff7a00720c */ /* 0x000fe20003fa5070 */
[----:B------:R1:W-:Y:S01]  /*2d50*/  LDGSTS.E [R0+0x21000], [R22.64], P4 ;  /* 0x2100000016007fae */ /* 0x0003e2000a12184e */
[----:B------:R-:W-:Y:S01]  /*2d60*/  SEL R122, R2, RZ, !P3 ;  /* 0x000000ff027a7207 */ /* 0x000fe20005800000 */
[----:B------:R-:W-:Y:S02]  /*2d70*/  USHF.L.U32 UR6, UR6, 0x6, URZ ;  /* 0x0000000606067899 */ /* 0x000fe4000800063f */
[----:B------:R1:W-:Y:S01]  /*2d80*/  LDGSTS.E [R0+0x21800], [R24.64], P1 ;  /* 0x2180000018007fae */ /* 0x0003e2000892184e */
[----:B------:R-:W-:-:S03]  /*2d90*/  ISETP.NE.U32.AND P3, PT, R122, RZ, PT ;  /* 0x000000ff7a00720c */ /* 0x000fc60003f65070 */
[----:B------:R-:W2:Y:S02]  /*2da0*/  S2R R122, SR_TID.X ;  /* 0x00000000007a7919 */ /* 0x000ea40000002100 */
[----:B--2---:R-:W-:-:S04]  /*2db0*/  SHF.R.U32.HI R122, RZ, 0x6, R122 ;  /* 0x00000006ff7a7819 */ /* 0x004fc8000001167a */
[----:B------:R-:W-:Y:S02]  /*2dc0*/  SGXT.U32 R122, R122, 0x3 ;  /* 0x000000037a7a781a */ /* 0x000fe40000000000 */
[----:B---3--:R-:W-:Y:S02]  /*2dd0*/  ISETP.GE.AND P6, PT, R123, c[0x0][0x180], PT ;  /* 0x000060007b007a0c */ /* 0x008fe40003fc6270 */
[----:B------:R-:W2:Y:S01]  /*2de0*/  LDL.LU R123, [R1+0x100] ;  /* 0x00010000017b7983 */ /* 0x000ea20000300800 */
[----:B------:R-:W-:Y:S02]  /*2df0*/  ISETP.GE.AND P4, PT, R122, UR4, PT ;  /* 0x000000047a007c0c */ /* 0x000fe4000bf86270 */
[----:B------:R-:W-:Y:S01]  /*2e00*/  SEL R122, R2, RZ, !P6 ;  /* 0x000000ff027a7207 */ /* 0x000fe20007000000 */
[----:B-1----:R1:W5:Y:S01]  /*2e10*/  LDL.LU R0, [R1+0xfc] ;  /* 0x0000fc0001007983 */ /* 0x0023620000300800 */
[----:B------:R-:W-:Y:S02]  /*2e20*/  PLOP3.LUT P6, PT, PT, PT, UP1, 0x80, 0x0 ;  /* 0x000000000000781c */ /* 0x000fe40003fcf018 */
[----:B------:R-:W-:-:S02]  /*2e30*/  SEL R2, RZ, 0x4, P4 ;  /* 0x00000004ff027807 */ /* 0x000fc40002000000 */
[----:B--2---:R-:W-:Y:S02]  /*2e40*/  ISETP.GE.AND P4, PT, R123, UR4, PT ;  /* 0x000000047b007c0c */ /* 0x004fe4000bf86270 */
[----:B------:R-:W-:Y:S02]  /*2e50*/  SEL R123, R2, RZ, P6 ;  /* 0x000000ff027b7207 */ /* 0x000fe40003000000 */
[----:B------:R-:W-:Y:S02]  /*2e60*/  SEL R2, RZ, 0x4, P4 ;  /* 0x00000004ff027807 */ /* 0x000fe40002000000 */
[----:B------:R-:W-:Y:S02]  /*2e70*/  PLOP3.LUT P4, PT, PT, PT, UP1, 0x80, 0x0 ;  /* 0x000000000000781c */ /* 0x000fe40003f8f018 */
[----:B------:R-:W-:Y:S02]  /*2e80*/  ISETP.NE.U32.AND P6, PT, R122, RZ, PT ;  /* 0x000000ff7a00720c */ /* 0x000fe40003fc5070 */
[----:B------:R-:W-:Y:S01]  /*2e90*/  SEL R2, R2, RZ, P4 ;  /* 0x000000ff02027207 */ /* 0x000fe20002000000 */
[----:B------:R-:W2:Y:S03]  /*2ea0*/  S2R R122, SR_TID.X ;  /* 0x00000000007a7919 */ /* 0x000ea60000002100 */
[----:B------:R-:W-:Y:S01]  /*2eb0*/  ISETP.NE.U32.AND P4, PT, R2, RZ, PT ;  /* 0x000000ff0200720c */ /* 0x000fe20003f85070 */
[----:B------:R-:W-:-:S04]  /*2ec0*/  IMAD.U32 R2, RZ, RZ, UR6 ;  /* 0x00000006ff027e24 */ /* 0x000fc8000f8e00ff */
[----:B------:R-:W-:Y:S02]  /*2ed0*/  IMAD.WIDE R98, R2, 0x4, R98 ;  /* 0x0000000402627825 */ /* 0x000fe400078e0262 */
[----:B------:R-:W3:Y:S01]  /*2ee0*/  S2R R2, SR_TID.X ;  /* 0x0000000000027919 */ /* 0x000ee20000002100 */
[----:B------:R-:W-:Y:S02]  /*2ef0*/  ISETP.NE.U32.AND P1, PT, R123, RZ, PT ;  /* 0x000000ff7b00720c */ /* 0x000fe40003f25070 */
[----:B--2---:R-:W-:-:S04]  /*2f00*/  LOP3.LUT R123, R122, 0x1c0, RZ, 0xc0, !PT ;  /* 0x000001c07a7b7812 */ /* 0x004fc800078ec0ff */
[----:B------:R-:W-:Y:S01]  /*2f10*/  SHF.R.U32.HI R123, RZ, 0x2, R123 ;  /* 0x00000002ff7b7819 */ /* 0x000fe2000001167b */
[----:B---3--:R-:W-:-:S05]  /*2f20*/  IMAD.SHL.U32 R2, R2, 0x4, RZ ;  /* 0x0000000402027824 */ /* 0x008fca00078e00ff */
[----:B------:R-:W-:Y:S02]  /*2f30*/  LOP3.LUT R2, R123, 0x7fc, R2, 0x78, !PT ;  /* 0x000007fc7b027812 */ /* 0x000fe400078e7802 */
[----:B------:R-:W2:Y:S01]  /*2f40*/  LDL R123, [R1+0x20] ;  /* 0x00002000017b7983 */ /* 0x000ea20000100800 */
[----:B------:R-:W-:-:S04]  /*2f50*/  IMAD.U32 R122, RZ, RZ, UR6 ;  /* 0x00000006ff7a7e24 */ /* 0x000fc8000f8e00ff */
[----:B------:R-:W-:Y:S02]  /*2f60*/  IMAD.WIDE R100, R122, 0x4, R100 ;  /* 0x000000047a647825 */ /* 0x000fe400078e0264 */
[----:B------:R-:W3:Y:S02]  /*2f70*/  S2R R122, SR_TID.X ;  /* 0x00000000007a7919 */ /* 0x000ee40000002100 */
[----:B---3--:R-:W-:-:S04]  /*2f80*/  SHF.R.U32.HI R122, RZ, 0x6, R122 ;  /* 0x00000006ff7a7819 */ /* 0x008fc8000001167a */
[----:B------:R-:W-:-:S04]  /*2f90*/  SGXT.U32 R122, R122, 0x3 ;  /* 0x000000037a7a781a */ /* 0x000fc80000000000 */
[----:B------:R-:W-:Y:S01]  /*2fa0*/  LOP3.LUT R122, R122, 0x18, RZ, 0xfc, !PT ;  /* 0x000000187a7a7812 */ /* 0x000fe200078efcff */
[----:B------:R-:W-:Y:S01]  /*2fb0*/  USHF.L.U32 UR7, UR7, 0x6, URZ ;  /* 0x0000000607077899 */ /* 0x000fe2000800063f */
[----:B--2---:R2:W-:Y:S04]  /*2fc0*/  LDGSTS.E [R123+0x22000], [R26.64], P0 ;  /* 0x220000001a7b7fae */ /* 0x0045e8000812184e */
[----:B------:R3:W-:Y:S04]  /*2fd0*/  LDGSTS.E [R123+0x22800], [R28.64], P2 ;  /* 0x228000001c7b7fae */ /* 0x0007e8000912184e */
[----:B------:R4:W-:Y:S04]  /*2fe0*/  LDGSTS.E [R123+0x23000], [R86.64], P5 ;  /* 0x23000000567b7fae */ /* 0x0009e8000a92184e */
[----:B------:R1:W-:Y:S04]  /*2ff0*/  LDGSTS.E [R123+0x23800], [R88.64], P3 ;  /* 0x23800000587b7fae */ /* 0x0003e8000992184e */
[----:B------:R-:W0:Y:S04]  /*3000*/  LDGDEPBAR ;  /* 0x00000000000079af */ /* 0x000e280000000000 */
[----:B------:R1:W-:Y:S04]  /*3010*/  LDGSTS.E [R2], [R30.64], P6 ;  /* 0x000000001e027fae */ /* 0x0003e8000b12184e */
[----:B------:R1:W-:Y:S04]  /*3020*/  LDGSTS.E [R2+0x800], [R32.64], P6 ;  /* 0x0080000020027fae */ /* 0x0003e8000b12184e */
        /* <DEDUP_REMOVED lines=30> */
[----:B------:R-:W0:Y:S04]  /*3210*/  LDGDEPBAR ;  /* 0x00000000000079af */ /* 0x000e280000000000 */
[----:B------:R-:W-:Y:S06]  /*3220*/  BAR.SYNC.DEFER_BLOCKING 0x0 ;  /* 0x0000000000007b1d */ /* 0x000fec0000010000 */
[----:B------:R-:W-:Y:S01]  /*3230*/  @!PT LDS RZ, [RZ] ;  /* 0x00000000fffff984 */ /* 0x000fe20000000800 */
[----:B------:R-:W-:Y:S01]  /*3240*/  @!PT LDS RZ, [RZ] ;  /* 0x00000000fffff984 */ /* 0x000fe20000000800 */
[----:B------:R-:W-:Y:S01]  /*3250*/  @!PT LDS RZ, [RZ] ;  /* 0x00000000fffff984 */ /* 0x000fe20000000800 */
[----:B------:R1:W-:Y:S04]  /*3260*/  LDGSTS.E [R123+0x24000], [R98.64], P1 ;  /* 0x24000000627b7fae */ /* 0x0003e8000892184e */
[----:B-1----:R-:W1:Y:S01]  /*3270*/  S2R R99, SR_TID.X ;  /* 0x0000000000637919 */ /* 0x002e620000002100 */
[----:B------:R-:W-:-:S03]  /*3280*/  PLOP3.LUT P1, PT, PT, PT, UP1, 0x80, 0x0 ;  /* 0x000000000000781c */ /* 0x000fc60003f2f018 */
[----:B------:R1:W-:Y:S02]  /*3290*/  LDGSTS.E [R123+0x24800], [R100.64], P4 ;  /* 0x24800000647b7fae */ /* 0x0003e4000a12184e */
[----:B-1----:R-:W-:-:S04]  /*32a0*/  SHF.R.U32.HI R99, RZ, 0x6, R99 ;  /* 0x00000006ff637819 */ /* 0x002fc80000011663 */
[----:B------:R-:W-:-:S04]  /*32b0*/  SGXT.U32 R99, R99, 0x3 ;  /* 0x000000036363781a */ /* 0x000fc80000000000 */
[----:B------:R-:W-:-:S04]  /*32c0*/  LOP3.LUT R99, R99, 0x10, RZ, 0xfc, !PT ;  /* 0x0000001063637812 */ /* 0x000fc800078efcff */
[----:B------:R-:W-:-:S04]  /*32d0*/  ISETP.GE.AND P0, PT, R99, UR4, PT ;  /* 0x0000000463007c0c */ /* 0x000fc8000bf06270 */
[----:B------:R-:W-:-:S04]  /*32e0*/  SEL R98, RZ, 0x4, P0 ;  /* 0x00000004ff627807 */ /* 0x000fc80000000000 */
[----:B------:R-:W-:Y:S01]  /*32f0*/  SEL R98, R98, RZ, P1 ;  /* 0x000000ff62627207 */ /* 0x000fe20000800000 */
[----:B------:R-:W1:Y:S01]  /*3300*/  S2R R99, SR_TID.X ;  /* 0x0000000000637919 */ /* 0x000e620000002100 */
[----:B------:R-:W-:Y:S02]  /*3310*/  ISETP.GE.AND P0, PT, R122, UR4, PT ;  /* 0x000000047a007c0c */ /* 0x000fe4000bf06270 */
[----:B------:R-:W-:Y:S01]  /*3320*/  ISETP.NE.U32.AND P1, PT, R98, RZ, PT ;  /* 0x000000ff6200720c */ /* 0x000fe20003f25070 */
[----:B------:R-:W-:Y:S01]  /*3330*/  IMAD.U32 R98, RZ, RZ, UR6 ;  /* 0x00000006ff627e24 */ /* 0x000fe2000f8e00ff */
[----:B------:R-:W1:Y:S01]  /*3340*/  S2R R101, SR_TID.X ;  /* 0x0000000000657919 */ /* 0x000e620000002100 */
[----:B------:R-:W-:Y:S02]  /*3350*/  PLOP3.LUT P2, PT, PT, PT, UP1, 0x80, 0x0 ;  /* 0x000000000000781c */ /* 0x000fe40003f4f018 */
[----:B------:R-:W-:Y:S01]  /*3360*/  IMAD.WIDE R22, R98, 0x4, R22 ;  /* 0x0000000462167825 */ /* 0x000fe200078e0216 */
[----:B------:R-:W-:-:S04]  /*3370*/  SEL R98, RZ, 0x4, P0 ;  /* 0x00000004ff627807 */ /* 0x000fc80000000000 */
[----:B------:R-:W-:-:S03]  /*3380*/  SEL R98, R98, RZ, P2 ;  /* 0x000000ff62627207 */ /* 0x000fc60001000000 */
[----:B------:R2:W-:Y:S01]  /*3390*/  LDGSTS.E [R123+0x25000], [R22.64], P1 ;  /* 0x25000000167b7fae */ /* 0x0005e2000892184e */
[----:B------:R-:W-:Y:S01]  /*33a0*/  ISETP.NE.U32.AND P0, PT, R98, RZ, PT ;  /* 0x000000ff6200720c */ /* 0x000fe20003f05070 */
[----:B--2---:R-:W-:Y:S01]  /*33b0*/  IMAD.U32 R22, RZ, RZ, UR6 ;  /* 0x00000006ff167e24 */ /* 0x004fe2000f8e00ff */
[----:B-1----:R-:W-:-:S03]  /*33c0*/  LOP3.LUT R122, R99, 0x3f, RZ, 0xc0, !PT ;  /* 0x0000003f637a7812 */ /* 0x002fc600078ec0ff */
[----:B------:R-:W-:Y:S01]  /*33d0*/  IMAD.WIDE R24, R22, 0x4, R24 ;  /* 0x0000000416187825 */ /* 0x000fe200078e0218 */
[----:B------:R-:W-:-:S07]  /*33e0*/  SHF.R.U32.HI R100, RZ, 0x6, R101 ;  /* 0x00000006ff647819 */ /* 0x000fce0000011665 */
[----:B------:R1:W-:Y:S01]  /*33f0*/  LDGSTS.E [R123+0x25800], [R24.64], P0 ;  /* 0x25800000187b7fae */ /* 0x0003e2000812184e */
[----:B------:R-:W-:Y:S02]  /*3400*/  ISETP.GE.AND P0, PT, R122, UR4, PT ;  /* 0x000000047a007c0c */ /* 0x000fe4000bf06270 */
[----:B------:R-:W-:Y:S01]  /*3410*/  SGXT.U32 R100, R100, 0x3 ;  /* 0x000000036464781a */ /* 0x000fe20000000000 */
[C---:B------:R-:W-:Y:S01]  /*3420*/  IMAD.WIDE R26, R22.reuse, 0x4, R26 ;  /* 0x00000004161a7825 */ /* 0x040fe200078e021a */
[----:B------:R-:W-:Y:S02]  /*3430*/  SHF.R.U32.HI R101, RZ, 0x6, R101 ;  /* 0x00000006ff657819 */ /* 0x000fe40000011665 */
[----:B------:R-:W-:Y:S01]  /*3440*/  PLOP3.LUT P1, PT, PT, PT, UP1, 0x80, 0x0 ;  /* 0x000000000000781c */ /* 0x000fe20003f2f018 */
[----:B---3--:R-:W-:Y:S01]  /*3450*/  IMAD.WIDE R28, R22, 0x4, R28 ;  /* 0x00000004161c7825 */ /* 0x008fe200078e021c */
[----:B------:R-:W-:Y:S02]  /*3460*/  SEL R22, RZ, 0x4, P0 ;  /* 0x00000004ff167807 */ /* 0x000fe40000000000 */
[----:B------:R-:W-:-:S02]  /*3470*/  LOP3.LUT R100, R100, 0x20, RZ, 0xfc, !PT ;  /* 0x0000002064647812 */ /* 0x000fc400078efcff */
[----:B------:R-:W-:Y:S02]  /*3480*/  SGXT.U32 R101, R101, 0x3 ;  /* 0x000000036565781a */ /* 0x000fe40000000000 */
[----:B------:R-:W-:Y:S02]  /*3490*/  SEL R22, R22, RZ, P1 ;  /* 0x000000ff16167207 */ /* 0x000fe40000800000 */
[----:B------:R-:W-:Y:S02]  /*34a0*/  ISETP.GE.AND P1, PT, R100, UR4, PT ;  /* 0x0000000464007c0c */ /* 0x000fe4000bf26270 */
[----:B------:R-:W-:Y:S02]  /*34b0*/  LOP3.LUT R101, R101, 0x28, RZ, 0xfc, !PT ;  /* 0x0000002865657812 */ /* 0x000fe400078efcff */
[----:B------:R-:W-:Y:S02]  /*34c0*/  ISETP.NE.U32.AND P0, PT, R22, RZ, PT ;  /* 0x000000ff1600720c */ /* 0x000fe40003f05070 */
[----:B------:R-:W-:-:S02]  /*34d0*/  SEL R22, RZ, 0x4, P1 ;  /* 0x00000004ff167807 */ /* 0x000fc40000800000 */
[----:B------:R-:W-:Y:S02]  /*34e0*/  ISETP.GE.AND P1, PT, R101, UR4, PT ;  /* 0x0000000465007c0c */ /* 0x000fe4000bf26270 */
[--C-:B------:R-:W-:Y:S01]  /*34f0*/  SHF.R.U32.HI R101, RZ, 0x6, R99.reuse ;  /* 0x00000006ff657819 */ /* 0x100fe20000011663 */
[----:B------:R-:W-:Y:S01]  /*3500*/  IMAD.U32 R23, RZ, RZ, UR6 ;  /* 0x00000006ff177e24 */ /* 0x000fe2000f8e00ff */
[----:B------:R-:W-:Y:S02]  /*3510*/  SHF.R.U32.HI R99, RZ, 0x6, R99 ;  /* 0x00000006ff637819 */ /* 0x000fe40000011663 */
[----:B------:R-:W-:Y:S01]  /*3520*/  SGXT.U32 R101, R101, 0x3 ;  /* 0x000000036565781a */ /* 0x000fe20000000000 */
[C---:B----4-:R-:W-:Y:S01]  /*3530*/  IMAD.WIDE R86, R23.reuse, 0x4, R86 ;  /* 0x0000000417567825 */ /* 0x050fe200078e0256 */
[----:B------:R-:W-:Y:S02]  /*3540*/  PLOP3.LUT P2, PT, PT, PT, UP1, 0x80, 0x0 ;  /* 0x000000000000781c */ /* 0x000fe40003f4f018 */
[----:B------:R-:W-:Y:S01]  /*3550*/  PLOP3.LUT P3, PT, PT, PT, UP1, 0x80, 0x0 ;  /* 0x000000000000781c */ /* 0x000fe20003f6f018 */
[----:B------:R-:W-:Y:S01]  /*3560*/  IMAD.WIDE R88, R23, 0x4, R88 ;  /* 0x0000000417587825 */ /* 0x000fe200078e0258 */
[----:B------:R-:W-:-:S02]  /*3570*/  SEL R23, RZ, 0x4, P1 ;  /* 0x00000004ff177807 */ /* 0x000fc40000800000 */
[----:B------:R-:W-:Y:S02]  /*3580*/  LOP3.LUT R101, R101, 0x30, RZ, 0xfc, !PT ;  /* 0x0000003065657812 */ /* 0x000fe400078efcff */
[----:B------:R-:W-:Y:S02]  /*3590*/  SGXT.U32 R99, R99, 0x3 ;  /* 0x000000036363781a */ /* 0x000fe40000000000 */
[----:B------:R-:W-:Y:S02]  /*35a0*/  SEL R22, R22, RZ, P2 ;  /* 0x000000ff16167207 */ /* 0x000fe40001000000 */
[----:B------:R-:W-:Y:S02]  /*35b0*/  SEL R23, R23, RZ, P3 ;  /* 0x000000ff17177207 */ /* 0x000fe40001800000 */
[----:B------:R-:W-:Y:S02]  /*35c0*/  ISETP.GE.AND P3, PT, R101, UR4, PT ;  /* 0x0000000465007c0c */ /* 0x000fe4000bf66270 */
[----:B------:R-:W-:-:S02]  /*35d0*/  LOP3.LUT R99, R99, 0x38, RZ, 0xfc, !PT ;  /* 0x0000003863637812 */ /* 0x000fc400078efcff */
[----:B------:R-:W-:Y:S02]  /*35e0*/  ISETP.NE.U32.AND P1, PT, R22, RZ, PT ;  /* 0x000000ff1600720c */ /* 0x000fe40003f25070 */
[----:B------:R-:W-:Y:S02]  /*35f0*/  SEL R22, RZ, 0x4, P3 ;  /* 0x00000004ff167807 */ /* 0x000fe40001800000 */
[----:B------:R-:W-:Y:S02]  /*3600*/  ISETP.GE.AND P3, PT, R99, UR4, PT ;  /* 0x0000000463007c0c */ /* 0x000fe4000bf66270 */
[----:B------:R-:W-:Y:S02]  /*3610*/  ISETP.NE.U32.AND P2, PT, R23, RZ, PT ;  /* 0x000000ff1700720c */ /* 0x000fe40003f45070 */
[----:B------:R-:W-:Y:S02]  /*3620*/  PLOP3.LUT P4, PT, PT, PT, UP1, 0x80, 0x0 ;  /* 0x000000000000781c */ /* 0x000fe40003f8f018 */
[----:B------:R-:W-:-:S02]  /*3630*/  PLOP3.LUT P5, PT, PT, PT, UP1, 0x80, 0x0 ;  /* 0x000000000000781c */ /* 0x000fc40003faf018 */
[----:B------:R-:W-:Y:S01]  /*3640*/  SEL R23, RZ, 0x4, P3 ;  /* 0x00000004ff177807 */ /* 0x000fe20001800000 */
[----:B------:R1:W-:Y:S01]  /*3650*/  LDGSTS.E [R123+0x26000], [R26.64], P1 ;  /* 0x260000001a7b7fae */ /* 0x0003e2000892184e */
[----:B------:R-:W-:Y:S02]  /*3660*/  SEL R22, R22, RZ, P4 ;  /* 0x000000ff16167207 */ /* 0x000fe40002000000 */
[----:B------:R-:W-:Y:S02]  /*3670*/  SEL R23, R23, RZ, P5 ;  /* 0x000000ff17177207 */ /* 0x000fe40002800000 */
[----:B------:R-:W-:Y:S01]  /*3680*/  ISETP.NE.U32.AND P3, PT, R22, RZ, PT ;  /* 0x000000ff1600720c */ /* 0x000fe20003f65070 */
[----:B------:R1:W-:Y:S01]  /*3690*/  LDGSTS.E [R123+0x26800], [R28.64], P2 ;  /* 0x268000001c7b7fae */ /* 0x0003e2000912184e */
[----:B------:R-:W-:Y:S01]  /*36a0*/  ISETP.NE.U32.AND P4, PT, R23, RZ, PT ;  /* 0x000000ff1700720c */ /* 0x000fe20003f85070 */
[----:B------:R-:W-:-:S04]  /*36b0*/  IMAD.U32 R22, RZ, RZ, UR7 ;  /* 0x00000007ff167e24 */ /* 0x000fc8000f8e00ff */
[----:B------:R-:W-:-:S04]  /*36c0*/  IMAD.WIDE R30, R22, 0x4, R30 ;  /* 0x00000004161e7825 */ /* 0x000fc800078e021e */
[C---:B------:R-:W-:Y:S02]  /*36d0*/  IMAD.WIDE R32, R22.reuse, 0x4, R32 ;  /* 0x0000000416207825 */ /* 0x040fe400078e0220 */
[----:B------:R1:W-:Y:S02]  /*36e0*/  LDGSTS.E [R123+0x27000], [R86.64], P3 ;  /* 0x27000000567b7fae */ /* 0x0003e4000992184e */
[C---:B------:R-:W-:Y:S02]  /*36f0*/  IMAD.WIDE R34, R22.reuse, 0x4, R34 ;  /* 0x0000000416227825 */ /* 0x040fe400078e0222 */
[----:B------:R1:W-:Y:S02]  /*3700*/  LDGSTS.E [R123+0x27800], [R88.64], P4 ;  /* 0x27800000587b7fae */ /* 0x0003e4000a12184e */
[C---:B------:R-:W-:Y:S02]  /*3710*/  IMAD.WIDE R36, R22.reuse, 0x4, R36 ;  /* 0x0000000416247825 */ /* 0x040fe400078e0224 */
[----:B------:R-:W0:Y:S02]  /*3720*/  LDGDEPBAR ;  /* 0x00000000000079af */ /* 0x000e240000000000 */
[----:B------:R-:W-:-:S02]  /*3730*/  IMAD.WIDE R38, R22, 0x4, R38 ;  /* 0x0000000416267825 */ /* 0x000fc400078e0226 */
[----:B------:R1:W-:Y:S02]  /*3740*/  LDGSTS.E [R2+0x10000], [R30.64], P0 ;  /* 0x100000001e027fae */ /* 0x0003e4000812184e */
[C---:B------:R-:W-:Y:S02]  /*3750*/  IMAD.WIDE R40, R22.reuse, 0x4, R40 ;  /* 0x0000000416287825 */ /* 0x040fe400078e0228 */
[----:B------:R1:W-:Y:S02]  /*3760*/  LDGSTS.E [R2+0x10800], [R32.64], P0 ;  /* 0x1080000020027fae */ /* 0x0003e4000812184e */
[C---:B------:R-:W-:Y:S02]  /*3770*/  IMAD.WIDE R42, R22.reuse, 0x4, R42 ;  /* 0x00000004162a7825 */ /* 0x040fe400078e022a */
[----:B------:R1:W-:Y:S02]  /*3780*/  LDGSTS.E [R2+0x11000], [R34.64], P0 ;  /* 0x1100000022027fae */ /* 0x0003e4000812184e */
        /* <DEDUP_REMOVED lines=49> */
[----:B------:R1:W-:Y:S04]  /*3aa0*/  LDGSTS.E [R2+0x1d800], [R84.64], P0 ;  /* 0x1d80000054027fae */ /* 0x0003e8000812184e */
[----:B------:R-:W2:Y:S04]  /*3ab0*/  S2R R100, SR_TID.X ;  /* 0x0000000000647919 */ /* 0x000ea80000002100 */
[----:B------:R1:W-:Y:S04]  /*3ac0*/  LDGSTS.E [R2+0x1e000], [R90.64], P0 ;  /* 0x1e0000005a027fae */ /* 0x0003e8000812184e */
[----:B------:R1:W-:Y:S04]  /*3ad0*/  LDGSTS.E [R2+0x1e800], [R92.64], P0 ;  /* 0x1e8000005c027fae */ /* 0x0003e8000812184e */
[----:B------:R1:W-:Y:S04]  /*3ae0*/  LDGSTS.E [R2+0x1f000], [R94.64], P0 ;  /* 0x1f0000005e027fae */ /* 0x0003e8000812184e */
[----:B------:R1:W-:Y:S01]  /*3af0*/  LDGSTS.E [R2+0x1f800], [R22.64], P0 ;  /* 0x1f80000016027fae */ /* 0x0003e2000812184e */
[----:B------:R-:W-:-:S03]  /*3b00*/  PLOP3.LUT P0, PT, PT, PT, UP0, 0x80, 0x0 ;  /* 0x000000000000781c */ /* 0x000fc60003f0f008 */
[----:B------:R-:W0:Y:S10]  /*3b10*/  LDGDEPBAR ;  /* 0x00000000000079af */ /* 0x000e340000000000 */
[----:B------:R-:W-:Y:S05]  /*3b20*/  @P0 BRA `(.L_x_0) ;  /* 0x0000016000000947 */ /* 0x000fea0003800000 */
[----:B-12--5:R-:W-:Y:S01]  /*3b30*/  IMAD.SHL.U32 R0, R100, 0x40, RZ ;  /* 0x0000004064007824 */ /* 0x026fe200078e00ff */
[----:B------:R-:W-:Y:S01]  /*3b40*/  SHF.R.U32.HI R2, RZ, 0x2, R100 ;  /* 0x00000002ff027819 */ /* 0x000fe20000011664 */
[----:B------:R-:W-:Y:S01]  /*3b50*/  CS2R R68, SRZ ;  /* 0x0000000000447805 */ /* 0x000fe2000001ff00 */
[----:B------:R-:W-:Y:S01]  /*3b60*/  CS2R R70, SRZ ;  /* 0x0000000000467805 */ /* 0x000fe2000001ff00 */
[----:B------:R-:W-:Y:S01]  /*3b70*/  CS2R R64, SRZ ;  /* 0x0000000000407805 */ /* 0x000fe2000001ff00 */
[----:B------:R-:W-:Y:S01]  /*3b80*/  LOP3.LUT R0, R0, 0x3800, RZ, 0xc0, !PT ;  /* 0x0000380000007812 */ /* 0x000fe200078ec0ff */
[----:B------:R1:W-:Y:S01]  /*3b90*/  STL [R1+0x74], R2 ;  /* 0x0000740201007387 */ /* 0x0003e20000100800 */
[----:B------:R-:W-:Y:S01]  /*3ba0*/  CS2R R66, SRZ ;  /* 0x0000000000427805 */ /* 0x000fe2000001ff00 */
[----:B------:R-:W-:Y:S01]  /*3bb0*/  CS2R R60, SRZ ;  /* 0x00000000003c7805 */ /* 0x000fe2000001ff00 */
[----:B------:R-:W-:Y:S01]  /*3bc0*/  CS2R R62, SRZ ;  /* 0x00000000003e7805 */ /* 0x000fe2000001ff00 */
[----:B------:R1:W-:Y:S01]  /*3bd0*/  STL [R1+0x78], R0 ;  /* 0x0000780001007387 */ /* 0x0003e20000100800 */
[----:B------:R-:W-:Y:S01]  /*3be0*/  CS2R R56, SRZ ;  /* 0x0000000000387805 */ /* 0x000fe2000001ff00 */
        /* <DEDUP_REMOVED lines=9> */
[----:B------:R-:W-:Y:S05]  /*3c80*/  BRA `(.L_x_1) ;  /* 0x00002de000007947 */ /* 0x000fea0003800000 */
.L_x_0:
[----:B-12---:R-:W-:Y:S01]  /*3c90*/  SHF.R.S32.HI R22, RZ, 0x1f, R125 ;  /* 0x0000001fff167819 */ /* 0x006fe2000001147d */
[----:B------:R-:W-:Y:S01]  /*3ca0*/  IMAD.MOV.U32 R33, RZ, RZ, c[0x0][0x188] ;  /* 0x00006200ff217624 */ /* 0x000fe200078e00ff */
[----:B------:R-:W-:Y:S01]  /*3cb0*/  SHF.R.S32.HI R24, RZ, 0x1f, R121 ;  /* 0x0000001fff187819 */ /* 0x000fe20000011479 */
[----:B------:R-:W-:Y:S01]  /*3cc0*/  USHF.R.S32.HI UR11, URZ, 0x1f, UR6 ;  /* 0x0000001f3f0b7899 */ /* 0x000fe20008011406 */
[----:B------:R-:W-:Y:S01]  /*3cd0*/  SHF.L.U64.HI R25, R125, 0x2, R22 ;  /* 0x000000027d197819 */ /* 0x000fe20000010216 */
[----:B------:R-:W-:Y:S01]  /*3ce0*/  IMAD R33, R33, 0x8, R117 ;  /* 0x0000000821217824 */ /* 0x000fe200078e0275 */
[----:B------:R-:W-:Y:S01]  /*3cf0*/  SHF.R.S32.HI R23, RZ, 0x1f, R120 ;  /* 0x0000001fff177819 */ /* 0x000fe20000011478 */
[----:B------:R-:W-:Y:S01]  /*3d00*/  IMAD.U32 R43, RZ, RZ, UR6 ;  /* 0x00000006ff2b7e24 */ /* 0x000fe2000f8e00ff */
[----:B------:R-:W-:Y:S01]  /*3d10*/  SHF.L.U64.HI R22, R121, 0x2, R24 ;  /* 0x0000000279167819 */ /* 0x000fe20000010218 */
[----:B------:R1:W-:Y:S01]  /*3d20*/  STL [R1+0x54], R25 ;  /* 0x0000541901007387 */ /* 0x0003e20000100800 */
[----:B------:R-:W-:Y:S01]  /*3d30*/  SHF.R.S32.HI R26, RZ, 0x1f, R119 ;  /* 0x0000001fff1a7819 */ /* 0x000fe20000011477 */
[----:B------:R-:W-:Y:S01]  /*3d40*/  IMAD R32, R122, c[0x0][0x18c], RZ ;  /* 0x000063007a207a24 */ /* 0x000fe200078e02ff */
[----:B------:R-:W-:Y:S01]  /*3d50*/  SHF.L.U64.HI R44, R120, 0x2, R23 ;  /* 0x00000002782c7819 */ /* 0x000fe20000010217 */
[----:B------:R2:W-:Y:S01]  /*3d60*/  STL [R1+0x48], R22 ;  /* 0x0000481601007387 */ /* 0x0005e20000100800 */
[----:B------:R-:W-:Y:S01]  /*3d70*/  SHF.R.S32.HI R23, RZ, 0x1f, R118 ;  /* 0x0000001fff177819 */ /* 0x000fe20000011476 */
[----:B------:R-:W-:Y:S01]  /*3d80*/  USHF.R.S32.HI UR12, URZ, 0x1f, UR7 ;  /* 0x0000001f3f0c7899 */ /* 0x000fe20008011407 */
[----:B------:R-:W-:Y:S01]  /*3d90*/  LEA R43, P0, R43, R124, 0x3 ;  /* 0x0000007c2b2b7211 */ /* 0x000fe200078018ff */
[----:B------:R-:W-:Y:S01]  /*3da0*/  USHF.L.U32 UR4, UR7, 0x3, URZ ;  /* 0x0000000307047899 */ /* 0x000fe2000800063f */
[----:B------:R-:W-:Y:S01]  /*3db0*/  SHF.L.U64.HI R24, R118, 0x2, R23 ;  /* 0x0000000276187819 */ /* 0x000fe20000010217 */
[----:B------:R-:W-:Y:S01]  /*3dc0*/  USHF.L.U64.HI UR10, UR7, 0x3, UR12 ;  /* 0x00000003070a7899 */ /* 0x000fe2000801020c */
[----:B-1----:R-:W-:Y:S01]  /*3dd0*/  SHF.L.U64.HI R25, R119, 0x2, R26 ;  /* 0x0000000277197819 */ /* 0x002fe2000001021a */
[----:B------:R-:W-:Y:S01]  /*3de0*/  USHF.R.S32.HI UR8, URZ, 0x1f, UR5 ;  /* 0x0000001f3f087899 */ /* 0x000fe20008011405 */
[----:B------:R-:W-:Y:S01]  /*3df0*/  SHF.R.S32.HI R23, RZ, 0x1f, R33 ;  /* 0x0000001fff177819 */ /* 0x000fe20000011421 */
[----:B------:R-:W-:Y:S01]  /*3e00*/  CS2R R68, SRZ ;  /* 0x0000000000447805 */ /* 0x000fe2000001ff00 */
[----:B--2---:R-:W-:Y:S01]  /*3e10*/  SHF.R.S32.HI R22, RZ, 0x1f, R117 ;  /* 0x0000001fff167819 */ /* 0x004fe20000011475 */
[----:B------:R1:W-:Y:S01]  /*3e20*/  STL [R1+0x44], R25 ;  /* 0x0000441901007387 */ /* 0x0003e20000100800 */
[----:B------:R-:W-:Y:S01]  /*3e30*/  LEA R30, P2, R5, UR4, 0x2 ;  /* 0x00000004051e7c11 */ /* 0x000fe2000f8410ff */
[----:B------:R-:W-:Y:S01]  /*3e40*/  ULEA.HI UR8, UR8, UR5, URZ, 0x6 ;  /* 0x0000000508087291 */ /* 0x000fe2000f8f303f */
[----:B------:R-:W-:Y:S01]  /*3e50*/  SHF.L.U64.HI R22, R117, 0x2, R22 ;  /* 0x0000000275167819 */ /* 0x000fe20000010216 */
[----:B------:R2:W-:Y:S01]  /*3e60*/  STL [R1+0x40], R24 ;  /* 0x0000401801007387 */ /* 0x0005e20000100800 */
[----:B------:R-:W-:Y:S01]  /*3e70*/  LEA R31, P1, R4, UR4, 0x2 ;  /* 0x00000004041f7c11 */ /* 0x000fe2000f8210ff */
[----:B------:R-:W-:Y:S01]  /*3e80*/  USHF.R.S32.HI UR8, URZ, 0x6, UR8 ;  /* 0x000000063f087899 */ /* 0x000fe20008011408 */
[----:B------:R-:W-:Y:S01]  /*3e90*/  SHF.R.S32.HI R76, RZ, 0x1f, R7 ;  /* 0x0000001fff4c7819 */ /* 0x000fe20000011407 */
[----:B------:R3:W-:Y:S01]  /*3ea0*/  STL [R1+0x3c], R22 ;  /* 0x00003c1601007387 */ /* 0x0007e20000100800 */
[----:B------:R-:W-:Y:S01]  /*3eb0*/  SHF.R.S32.HI R80, RZ, 0x1f, R9 ;  /* 0x0000001fff507819 */ /* 0x000fe20000011409 */
[----:B------:R-:W-:Y:S01]  /*3ec0*/  CS2R R70, SRZ ;  /* 0x0000000000467805 */ /* 0x000fe2000001ff00 */
[----:B-1----:R-:W-:Y:S01]  /*3ed0*/  SHF.R.S32.HI R25, RZ, 0x1f, R116 ;  /* 0x0000001fff197819 */ /* 0x002fe20000011474 */
[----:B------:R-:W-:Y:S01]  /*3ee0*/  CS2R R64, SRZ ;  /* 0x0000000000407805 */ /* 0x000fe2000001ff00 */
[----:B------:R-:W-:Y:S01]  /*3ef0*/  LEA R83, P3, R10, UR4, 0x2 ;  /* 0x000000040a537c11 */ /* 0x000fe2000f8610ff */
[----:B------:R-:W-:Y:S01]  /*3f00*/  CS2R R66, SRZ ;  /* 0x0000000000427805 */ /* 0x000fe2000001ff00 */
[----:B--2---:R-:W-:Y:S01]  /*3f10*/  SHF.L.U64.HI R24, R116, 0x2, R25 ;  /* 0x0000000274187819 */ /* 0x004fe20000010219 */
[----:B------:R-:W-:Y:S01]  /*3f20*/  IMAD.U32 R25, RZ, RZ, UR11 ;  /* 0x0000000bff197e24 */ /* 0x000fe2000f8e00ff */
[----:B------:R-:W-:Y:S01]  /*3f30*/  SHF.R.S32.HI R84, RZ, 0x1f, R11 ;  /* 0x0000001fff547819 */ /* 0x000fe2000001140b */
[----:B------:R-:W-:Y:S01]  /*3f40*/  CS2R R60, SRZ ;  /* 0x00000000003c7805 */ /* 0x000fe2000001ff00 */
[----:B---3--:R-:W-:Y:S01]  /*3f50*/  SHF.L.U64.HI R22, R33, 0x2, R23 ;  /* 0x0000000221167819 */ /* 0x008fe20000010217 */
[----:B------:R-:W-:Y:S01]  /*3f60*/  CS2R R62, SRZ ;  /* 0x00000000003e7805 */ /* 0x000fe2000001ff00 */
[----:B------:R-:W-:Y:S01]  /*3f70*/  SHF.R.S32.HI R23, RZ, 0x1f, R6 ;  /* 0x0000001fff177819 */ /* 0x000fe20000011406 */
[----:B------:R-:W-:Y:S01]  /*3f80*/  CS2R R56, SRZ ;  /* 0x0000000000387805 */ /* 0x000fe2000001ff00 */
[----:B------:R-:W-:Y:S01]  /*3f90*/  SHF.R.S32.HI R88, RZ, 0x1f, R13 ;  /* 0x0000001fff587819 */ /* 0x000fe2000001140d */
[----:B------:R1:W-:Y:S01]  /*3fa0*/  STL [R1+0x38], R22 ;  /* 0x0000381601007387 */ /* 0x0003e20000100800 */
[----:B------:R-:W-:Y:S01]  /*3fb0*/  SHF.L.U64.HI R23, R6, 0x2, R23 ;  /* 0x0000000206177819 */ /* 0x000fe20000010217 */
[----:B------:R-:W-:Y:S01]  /*3fc0*/  CS2R R58, SRZ ;  /* 0x00000000003a7805 */ /* 0x000fe2000001ff00 */
[----:B------:R-:W-:Y:S01]  /*3fd0*/  SHF.R.S32.HI R92, RZ, 0x1f, R15 ;  /* 0x0000001fff5c7819 */ /* 0x000fe2000001140f */
[----:B------:R2:W-:Y:S01]  /*3fe0*/  STL [R1+0x34], R24 ;  /* 0x0000341801007387 */ /* 0x0005e20000100800 */
[----:B------:R-:W-:Y:S01]  /*3ff0*/  LOP3.LUT R45, R100, 0x7, RZ, 0xc0, !PT ;  /* 0x00000007642d7812 */ /* 0x000fe200078ec0ff */
[----:B------:R-:W-:Y:S01]  /*4000*/  CS2R R48, SRZ ;  /* 0x0000000000307805 */ /* 0x000fe2000001ff00 */
[----:B------:R-:W-:Y:S01]  /*4010*/  SHF.R.U32.HI R46, RZ, 0x2, R100 ;  /* 0x00000002ff2e7819 */ /* 0x000fe20000011664 */
[----:B------:R3:W-:Y:S01]  /*4020*/  STL [R1+0x30], R23 ;  /* 0x0000301701007387 */ /* 0x0007e20000100800 */
[----:B------:R-:W-:Y:S01]  /*4030*/  SHF.R.S32.HI R36, RZ, 0x1f, R106 ;  /* 0x0000001fff247819 */ /* 0x000fe2000001146a */
[----:B------:R-:W-:Y:S01]  /*4040*/  IMAD.SHL.U32 R42, R45, 0x10, RZ ;  /* 0x000000102d2a7824 */ /* 0x000fe200078e00ff */
[----:B-1----:R-:W-:Y:S01]  /*4050*/  SHF.R.S32.HI R22, RZ, 0x1f, R32 ;  /* 0x0000001fff167819 */ /* 0x002fe20000011420 */
[----:B------:R1:W-:Y:S01]  /*4060*/  STL [R1+0x74], R46 ;  /* 0x0000742e01007387 */ /* 0x0003e20000100800 */
[----:B------:R-:W-:Y:S01]  /*4070*/  SHF.R.S32.HI R116, RZ, 0x1f, R107 ;  /* 0x0000001fff747819 */ /* 0x000fe2000001146b */
[----:B--2---:R-:W-:Y:S01]  /*4080*/  IMAD.U32 R24, RZ, RZ, UR6 ;  /* 0x00000006ff187e24 */ /* 0x004fe2000f8e00ff */
[----:B------:R-:W-:Y:S01]  /*4090*/  SHF.L.U64.HI R6, R32, 0x2, R22 ;  /* 0x0000000220067819 */ /* 0x000fe20000010216 */
[----:B------:R-:W-:Y:S01]  /*40a0*/  CS2R R50, SRZ ;  /* 0x0000000000327805 */ /* 0x000fe2000001ff00 */
[----:B------:R-:W-:Y:S01]  /*40b0*/  SHF.R.S32.HI R22, RZ, 0x1f, R5 ;  /* 0x0000001fff167819 */ /* 0x000fe20000011405 */
[----:B---3--:R-:W-:Y:S01]  /*40c0*/  IMAD.SHL.U32 R23, R100, 0x2, RZ ;  /* 0x0000000264177824 */ /* 0x008fe200078e00ff */
[----:B------:R-:W-:Y:S01]  /*40d0*/  LEA.HI.X R44, R24, R44, R25, 0x3, P0 ;  /* 0x0000002c182c7211 */ /* 0x000fe200000f1c19 */
[----:B------:R-:W-:Y:S01]  /*40e0*/  USHF.L.U32 UR13, UR7, 0x2, URZ ;  /* 0x00000002070d7899 */ /* 0x000fe2000800063f */
[----:B------:R-:W-:Y:S01]  /*40f0*/  SHF.R.S32.HI R24, RZ, 0x1f, R3 ;  /* 0x0000001fff187819 */ /* 0x000fe20000011403 */
[----:B------:R-:W-:Y:S01]  /*4100*/  USHF.L.U64.HI UR7, UR7, 0x2, UR12 ;  /* 0x0000000207077899 */ /* 0x000fe2000801020c */
[C---:B------:R-:W-:Y:S01]  /*4110*/  LEA R32, P0, R3.reuse, UR4, 0x2 ;  /* 0x0000000403207c11 */ /* 0x040fe2000f8010ff */
[----:B------:R-:W-:Y:S01]  /*4120*/  UIADD3 UR9, UR9, -0x80, URZ ;  /* 0xffffff8009097890 */ /* 0x000fe2000fffe03f */
[----:B------:R-:W-:Y:S01]  /*4130*/  SHF.R.S32.HI R25, RZ, 0x1f, R4 ;  /* 0x0000001fff197819 */ /* 0x000fe20000011404 */
[----:B------:R-:W-:Y:S01]  /*4140*/  USHF.L.U64.HI UR11, UR6, 0x2, UR11 ;  /* 0x00000002060b7899 */ /* 0x000fe2000801020b */
[----:B------:R-:W-:Y:S01]  /*4150*/  LEA.HI.X R29, R3, UR10, R24, 0x2, P0 ;  /* 0x0000000a031d7c11 */ /* 0x000fe200080f1418 */
[----:B------:R-:W-:Y:S01]  /*4160*/  UIADD3 UR12, UR8, -0x2, URZ ;  /* 0xfffffffe080c7890 */ /* 0x000fe2000fffe03f */
[----:B------:R-:W-:Y:S01]  /*4170*/  LEA.HI.X R27, R5, UR10, R22, 0x2, P2 ;  /* 0x0000000a051b7c11 */ /* 0x000fe200090f1416 */
[----:B------:R-:W-:Y:S01]  /*4180*/  UMOV UR5, 0xffffffff ;  /* 0xffffffff00057882 */ /* 0x000fe20000000000 */
[----:B------:R-:W-:-:S02]  /*4190*/  LEA R77, P0, R7, UR4, 0x2 ;  /* 0x00000004074d7c11 */ /* 0x000fc4000f8010ff */
[----:B------:R-:W-:Y:S02]  /*41a0*/  LEA R81, P2, R9, UR4, 0x2 ;  /* 0x0000000409517c11 */ /* 0x000fe4000f8410ff */
[----:B------:R-:W-:Y:S02]  /*41b0*/  LEA.HI.X R28, R4, UR10, R25, 0x2, P1 ;  /* 0x0000000a041c7c11 */ /* 0x000fe400088f1419 */
[----:B------:R-:W-:Y:S02]  /*41c0*/  SHF.R.S32.HI R5, RZ, 0x1f, R8 ;  /* 0x0000001fff057819 */ /* 0x000fe40000011408 */
[----:B------:R-:W-:Y:S02]  /*41d0*/  SHF.R.S32.HI R3, RZ, 0x1f, R10 ;  /* 0x0000001fff037819 */ /* 0x000fe4000001140a */
[----:B------:R-:W-:Y:S02]  /*41e0*/  LEA R79, P1, R8, UR4, 0x2 ;  /* 0x00000004084f7c11 */ /* 0x000fe4000f8210ff */
[----:B------:R-:W-:-:S02]  /*41f0*/  LEA.HI.X R76, R7, UR10, R76, 0x2, P0 ;  /* 0x0000000a074c7c11 */ /* 0x000fc400080f144c */
[----:B------:R-:W-:Y:S02]  /*4200*/  LEA.HI.X R80, R9, UR10, R80, 0x2, P2 ;  /* 0x0000000a09507c11 */ /* 0x000fe400090f1450 */
[----:B------:R-:W-:Y:S02]  /*4210*/  LEA R85, P0, R11, UR4, 0x2 ;  /* 0x000000040b557c11 */ /* 0x000fe4000f8010ff */
[----:B------:R-:W-:Y:S02]  /*4220*/  LEA R89, P2, R13, UR4, 0x2 ;  /* 0x000000040d597c11 */ /* 0x000fe4000f8410ff */
[----:B------:R-:W-:Y:S02]  /*4230*/  LEA.HI.X R78, R8, UR10, R5, 0x2, P1 ;  /* 0x0000000a084e7c11 */ /* 0x000fe400088f1405 */
[----:B------:R-:W-:Y:S02]  /*4240*/  LEA.HI.X R82, R10, UR10, R3, 0x2, P3 ;  /* 0x0000000a0a527c11 */ /* 0x000fe400098f1403 */
[----:B------:R-:W-:-:S02]  /*4250*/  SHF.R.S32.HI R5, RZ, 0x1f, R12 ;  /* 0x0000001fff057819 */ /* 0x000fc4000001140c */
[----:B------:R-:W-:Y:S02]  /*4260*/  SHF.R.S32.HI R3, RZ, 0x1f, R14 ;  /* 0x0000001fff037819 */ /* 0x000fe4000001140e */
[----:B------:R-:W-:Y:S02]  /*4270*/  LEA R87, P1, R12, UR4, 0x2 ;  /* 0x000000040c577c11 */ /* 0x000fe4000f8210ff */
[----:B------:R-:W-:Y:S02]  /*4280*/  LEA R91, P3, R14, UR4, 0x2 ;  /* 0x000000040e5b7c11 */ /* 0x000fe4000f8610ff */
[----:B------:R-:W-:Y:S02]  /*4290*/  LEA.HI.X R84, R11, UR10, R84, 0x2, P0 ;  /* 0x0000000a0b547c11 */ /* 0x000fe400080f1454 */
[----:B------:R-:W-:Y:S02]  /*42a0*/  LEA.HI.X R88, R13, UR10, R88, 0x2, P2 ;  /* 0x0000000a0d587c11 */ /* 0x000fe400090f1458 */
[----:B------:R-:W-:-:S02]  /*42b0*/  SHF.R.S32.HI R4, RZ, 0x1f, R17 ;  /* 0x0000001fff047819 */ /* 0x000fc40000011411 */
[----:B------:R-:W-:Y:S02]  /*42c0*/  LEA R93, P0, R15, UR4, 0x2 ;  /* 0x000000040f5d7c11 */ /* 0x000fe4000f8010ff */
[----:B------:R-:W-:Y:S02]  /*42d0*/  LEA R97, P2, R17, UR4, 0x2 ;  /* 0x0000000411617c11 */ /* 0x000fe4000f8410ff */
[----:B------:R-:W-:Y:S02]  /*42e0*/  LEA.HI.X R86, R12, UR10, R5, 0x2, P1 ;  /* 0x0000000a0c567c11 */ /* 0x000fe400088f1405 */
[----:B------:R-:W-:Y:S02]  /*42f0*/  LEA.HI.X R90, R14, UR10, R3, 0x2, P3 ;  /* 0x0000000a0e5a7c11 */ /* 0x000fe400098f1403 */
[----:B------:R-:W-:Y:S02]  /*4300*/  SHF.R.S32.HI R5, RZ, 0x1f, R16 ;  /* 0x0000001fff057819 */ /* 0x000fe40000011410 */
        /* <DEDUP_REMOVED lines=18> */
[----:B------:R-:W-:-:S02]  /*4430*/  LEA R25, P0, R103, UR4, 0x2 ;  /* 0x0000000467197c11 */ /* 0x000fc4000f8010ff */
[----:B------:R-:W-:Y:S02]  /*4440*/  LOP3.LUT R42, R42, 0x30, R23, 0x78, !PT ;  /* 0x000000302a2a7812 */ /* 0x000fe400078e7817 */
[----:B------:R-:W-:Y:S02]  /*4450*/  LEA.HI.X R20, R20, UR10, R5, 0x2, P1 ;  /* 0x0000000a14147c11 */ /* 0x000fe400088f1405 */
[----:B------:R-:W-:Y:S01]  /*4460*/  LEA.HI.X R12, R102, UR10, R3, 0x2, P3 ;  /* 0x0000000a660c7c11 */ /* 0x000fe200098f1403 */
[----:B------:R-:W-:Y:S01]  /*4470*/  IMAD R42, R45, 0x100, R42 ;  /* 0x000001002d2a7824 */ /* 0x000fe200078e022a */
[----:B------:R-:W-:Y:S02]  /*4480*/  LOP3.LUT R7, R100, 0x3, RZ, 0xc0, !PT ;  /* 0x0000000364077812 */ /* 0x000fe400078ec0ff */
[----:B------:R-:W-:Y:S02]  /*4490*/  SHF.R.S32.HI R3, RZ, 0x1f, R104 ;  /* 0x0000001fff037819 */ /* 0x000fe40000011468 */
[----:B------:R-:W-:Y:S01]  /*44a0*/  LEA R23, P1, R104, UR4, 0x2 ;  /* 0x0000000468177c11 */ /* 0x000fe2000f8210ff */
[----:B------:R-:W-:Y:S01]  /*44b0*/  IMAD R7, R7, 0x120, RZ ;  /* 0x0000012007077824 */ /* 0x000fe200078e02ff */
[----:B------:R-:W-:-:S02]  /*44c0*/  LEA.HI.X R4, R103, UR10, R4, 0x2, P0 ;  /* 0x0000000a67047c11 */ /* 0x000fc400080f1404 */
[----:B------:R-:W-:Y:S02]  /*44d0*/  LOP3.LUT R5, R46, 0x40, RZ, 0xc0, !PT ;  /* 0x000000402e057812 */ /* 0x000fe400078ec0ff */
[----:B------:R-:W-:Y:S02]  /*44e0*/  LEA R13, P3, R106, UR4, 0x2 ;  /* 0x000000046a0d7c11 */ /* 0x000fe4000f8610ff */
[----:B------:R-:W-:Y:S02]  /*44f0*/  LEA R117, P0, R107, UR4, 0x2 ;  /* 0x000000046b757c11 */ /* 0x000fe4000f8010ff */
[----:B------:R-:W-:Y:S02]  /*4500*/  LEA.HI.X R3, R104, UR10, R3, 0x2, P1 ;  /* 0x0000000a68037c11 */ /* 0x000fe400088f1403 */
[----:B------:R-:W-:Y:S02]  /*4510*/  SHF.R.S32.HI R118, RZ, 0x1f, R108 ;  /* 0x0000001fff767819 */ /* 0x000fe4000001146c */
[----:B------:R-:W-:-:S02]  /*4520*/  LEA R119, P1, R108, UR4, 0x2 ;  /* 0x000000046c777c11 */ /* 0x000fc4000f8210ff */
[----:B------:R-:W-:Y:S02]  /*4530*/  LOP3.LUT R5, R5, 0x1c, R100, 0xf8, !PT ;  /* 0x0000001c05057812 */ /* 0x000fe400078ef864 */
[----:B------:R-:W-:Y:S02]  /*4540*/  LEA.HI.X R36, R106, UR10, R36, 0x2, P3 ;  /* 0x0000000a6a247c11 */ /* 0x000fe400098f1424 */
[----:B------:R-:W-:Y:S02]  /*4550*/  LEA.HI.X R116, R107, UR10, R116, 0x2, P0 ;  /* 0x0000000a6b747c11 */ /* 0x000fe400080f1474 */
[----:B------:R-:W-:Y:S02]  /*4560*/  SHF.R.S32.HI R122, RZ, 0x1f, R110 ;  /* 0x0000001fff7a7819 */ /* 0x000fe4000001146e */
[----:B------:R-:W-:Y:S02]  /*4570*/  LEA R123, P3, R110, UR4, 0x2 ;  /* 0x000000046e7b7c11 */ /* 0x000fe4000f8610ff */
[----:B------:R-:W-:-:S02]  /*4580*/  SHF.R.S32.HI R124, RZ, 0x1f, R111 ;  /* 0x0000001fff7c7819 */ /* 0x000fc4000001146f */
[----:B------:R-:W-:Y:S02]  /*4590*/  LEA R125, P0, R111, UR4, 0x2 ;  /* 0x000000046f7d7c11 */ /* 0x000fe4000f8010ff */
[----:B------:R-:W-:Y:S02]  /*45a0*/  LEA.HI.X R118, R108, UR10, R118, 0x2, P1 ;  /* 0x0000000a6c767c11 */ /* 0x000fe400088f1476 */
[----:B-1----:R-:W-:Y:S01]  /*45b0*/  LOP3.LUT R46, R7, R5, RZ, 0x3c, !PT ;  /* 0x00000005072e7212 */ /* 0x002fe200078e3cff */
[----:B------:R-:W-:Y:S01]  /*45c0*/  IMAD.SHL.U32 R5, R100, 0x40, RZ ;  /* 0x0000004064057824 */ /* 0x000fe200078e00ff */
[----:B------:R-:W-:Y:S02]  /*45d0*/  SHF.R.S32.HI R38, RZ, 0x1f, R112 ;  /* 0x0000001fff267819 */ /* 0x000fe40000011470 */
[----:B------:R-:W-:Y:S01]  /*45e0*/  LEA R11, P1, R112, UR4, 0x2 ;  /* 0x00000004700b7c11 */ /* 0x000fe2000f8210ff */
[----:B------:R-:W-:Y:S01]  /*45f0*/  STL [R1+0x2c], R46 ;  /* 0x00002c2e01007387 */ /* 0x000fe20000100800 */
[----:B------:R-:W-:-:S02]  /*4600*/  LEA.HI.X R122, R110, UR10, R122, 0x2, P3 ;  /* 0x0000000a6e7a7c11 */ /* 0x000fc400098f147a */
[----:B------:R-:W-:Y:S02]  /*4610*/  LEA.HI.X R124, R111, UR10, R124, 0x2, P0 ;  /* 0x0000000a6f7c7c11 */ /* 0x000fe400080f147c */
[----:B------:R-:W-:Y:S02]  /*4620*/  SHF.R.S32.HI R40, RZ, 0x1f, R114 ;  /* 0x0000001fff287819 */ /* 0x000fe40000011472 */
[----:B------:R-:W-:Y:S02]  /*4630*/  LEA R37, P3, R114, UR4, 0x2 ;  /* 0x0000000472257c11 */ /* 0x000fe4000f8610ff */
[----:B------:R-:W-:Y:S02]  /*4640*/  SHF.R.S32.HI R41, RZ, 0x1f, R115 ;  /* 0x0000001fff297819 */ /* 0x000fe40000011473 */
[----:B------:R-:W-:Y:S02]  /*4650*/  LEA R35, P0, R115, UR4, 0x2 ;  /* 0x0000000473237c11 */ /* 0x000fe4000f8010ff */
[----:B------:R-:W-:-:S02]  /*4660*/  LEA.HI.X R38, R112, UR10, R38, 0x2, P1 ;  /* 0x0000000a70267c11 */ /* 0x000fc400088f1426 */
[----:B------:R-:W-:Y:S02]  /*4670*/  LOP3.LUT R45, R5, 0x3800, RZ, 0xc0, !PT ;  /* 0x00003800052d7812 */ /* 0x000fe400078ec0ff */
[----:B------:R-:W-:Y:S02]  /*4680*/  IADD3 R7, P5, R31, c[0x0][0x168], RZ ;  /* 0x00005a001f077a10 */ /* 0x000fe40007fbe0ff */
[----:B------:R-:W-:Y:S01]  /*4690*/  IADD3 R79, P1, R79, c[0x0][0x168], RZ ;  /* 0x00005a004f4f7a10 */ /* 0x000fe20007f3e0ff */
[----:B------:R-:W-:Y:S01]  /*46a0*/  STL [R1+0x78], R45 ;  /* 0x0000782d01007387 */ /* 0x000fe20000100800 */
[----:B------:R-:W-:Y:S02]  /*46b0*/  LEA.HI.X R40, R114, UR10, R40, 0x2, P3 ;  /* 0x0000000a72287c11 */ /* 0x000fe400098f1428 */
[----:B------:R-:W-:Y:S02]  /*46c0*/  LEA.HI.X R41, R115, UR10, R41, 0x2, P0 ;  /* 0x0000000a73297c11 */ /* 0x000fe400080f1429 */
[----:B------:R-:W-:-:S02]  /*46d0*/  IADD3 R5, P4, R32, c[0x0][0x168], RZ ;  /* 0x00005a0020057a10 */ /* 0x000fc40007f9e0ff */
[----:B------:R-:W-:Y:S02]  /*46e0*/  IADD3 R15, P3, R30, c[0x0][0x168], RZ ;  /* 0x00005a001e0f7a10 */ /* 0x000fe40007f7e0ff */
[----:B------:R-:W-:Y:S01]  /*46f0*/  IADD3 R81, P0, R81, c[0x0][0x168], RZ ;  /* 0x00005a0051517a10 */ /* 0x000fe20007f1e0ff */
[----:B------:R-:W-:Y:S01]  /*4700*/  CS2R R30, SRZ ;  /* 0x00000000001e7805 */ /* 0x000fe2000001ff00 */
[----:B------:R-:W-:Y:S02]  /*4710*/  IADD3.X R9, R28, c[0x0][0x16c], RZ, P5, !PT ;  /* 0x00005b001c097a10 */ /* 0x000fe40002ffe4ff */
[----:B------:R-:W-:Y:S02]  /*4720*/  IADD3.X R78, R78, c[0x0][0x16c], RZ, P1, !PT ;  /* 0x00005b004e4e7a10 */ /* 0x000fe40000ffe4ff */
[----:B------:R-:W-:Y:S02]  /*4730*/  SHF.R.S32.HI R33, RZ, 0x1f, R105 ;  /* 0x0000001fff217819 */ /* 0x000fe40000011469 */
[----:B------:R-:W-:-:S02]  /*4740*/  LEA R14, P2, R105, UR4, 0x2 ;  /* 0x00000004690e7c11 */ /* 0x000fc4000f8410ff */
[----:B------:R-:W-:Y:S02]  /*4750*/  IADD3.X R8, R29, c[0x0][0x16c], RZ, P4, !PT ;  /* 0x00005b001d087a10 */ /* 0x000fe400027fe4ff */
[----:B------:R-:W-:Y:S01]  /*4760*/  IADD3 R85, P5, R85, c[0x0][0x168], RZ ;  /* 0x00005a0055557a10 */ /* 0x000fe20007fbe0ff */
[----:B------:R-:W-:Y:S01]  /*4770*/  CS2R R28, SRZ ;  /* 0x00000000001c7805 */ /* 0x000fe2000001ff00 */
[----:B------:R-:W-:Y:S02]  /*4780*/  IADD3 R91, P1, R91, c[0x0][0x168], RZ ;  /* 0x00005a005b5b7a10 */ /* 0x000fe40007f3e0ff */
[----:B------:R-:W-:Y:S02]  /*4790*/  IADD3 R83, P4, R83, c[0x0][0x168], RZ ;  /* 0x00005a0053537a10 */ /* 0x000fe40007f9e0ff */
[----:B------:R-:W-:Y:S02]  /*47a0*/  IADD3.X R10, R27, c[0x0][0x16c], RZ, P3, !PT ;  /* 0x00005b001b0a7a10 */ /* 0x000fe40001ffe4ff */
[----:B------:R-:W-:-:S02]  /*47b0*/  IADD3.X R80, R80, c[0x0][0x16c], RZ, P0, !PT ;  /* 0x00005b0050507a10 */ /* 0x000fc400007fe4ff */
[----:B------:R-:W-:Y:S02]  /*47c0*/  IADD3 R87, P3, R87, c[0x0][0x168], RZ ;  /* 0x00005a0057577a10 */ /* 0x000fe40007f7e0ff */
[----:B------:R-:W-:Y:S02]  /*47d0*/  IADD3 R93, P0, R93, c[0x0][0x168], RZ ;  /* 0x00005a005d5d7a10 */ /* 0x000fe40007f1e0ff */
[----:B------:R-:W-:Y:S02]  /*47e0*/  LEA.HI.X R33, R105, UR10, R33, 0x2, P2 ;  /* 0x0000000a69217c11 */ /* 0x000fe400090f1421 */
[----:B------:R-:W-:Y:S02]  /*47f0*/  IADD3.X R84, R84, c[0x0][0x16c], RZ, P5, !PT ;  /* 0x00005b0054547a10 */ /* 0x000fe40002ffe4ff */
[----:B------:R-:W-:Y:S02]  /*4800*/  IADD3.X R90, R90, c[0x0][0x16c], RZ, P1, !PT ;  /* 0x00005b005a5a7a10 */ /* 0x000fe40000ffe4ff */
[----:B------:R-:W-:-:S02]  /*4810*/  SHF.R.S32.HI R120, RZ, 0x1f, R109 ;  /* 0x0000001fff787819 */ /* 0x000fc4000001146d */
[----:B------:R-:W-:Y:S02]  /*4820*/  LEA R121, P2, R109, UR4, 0x2 ;  /* 0x000000046d797c11 */ /* 0x000fe4000f8410ff */
[----:B------:R-:W-:Y:S02]  /*4830*/  IADD3.X R82, R82, c[0x0][0x16c], RZ, P4, !PT ;  /* 0x00005b0052527a10 */ /* 0x000fe400027fe4ff */
[----:B------:R-:W-:Y:S02]  /*4840*/  IADD3 R97, P5, R97, c[0x0][0x168], RZ ;  /* 0x00005a0061617a10 */ /* 0x000fe40007fbe0ff */
[----:B------:R-:W-:Y:S02]  /*4850*/  IADD3 R103, P1, R26, c[0x0][0x168], RZ ;  /* 0x00005a001a677a10 */ /* 0x000fe40007f3e0ff */
[----:B------:R-:W-:Y:S01]  /*4860*/  IADD3 R95, P4, R95, c[0x0][0x168], RZ ;  /* 0x00005a005f5f7a10 */ /* 0x000fe20007f9e0ff */
[----:B------:R-:W-:Y:S01]  /*4870*/  CS2R R26, SRZ ;  /* 0x00000000001a7805 */ /* 0x000fe2000001ff00 */
[----:B------:R-:W-:-:S02]  /*4880*/  IADD3.X R86, R86, c[0x0][0x16c], RZ, P3, !PT ;  /* 0x00005b0056567a10 */ /* 0x000fc40001ffe4ff */
[----:B------:R-:W-:Y:S02]  /*4890*/  IADD3.X R92, R92, c[0x0][0x16c], RZ, P0, !PT ;  /* 0x00005b005c5c7a10 */ /* 0x000fe400007fe4ff */
[----:B------:R-:W-:Y:S02]  /*48a0*/  IADD3 R99, P3, R99, c[0x0][0x168], RZ ;  /* 0x00005a0063637a10 */ /* 0x000fe40007f7e0ff */
[----:B------:R-:W-:Y:S02]  /*48b0*/  IADD3 R105, P0, R24, c[0x0][0x168], RZ ;  /* 0x00005a0018697a10 */ /* 0x000fe40007f1e0ff */
[----:B------:R-:W-:Y:S02]  /*48c0*/  LEA.HI.X R120, R109, UR10, R120, 0x2, P2 ;  /* 0x0000000a6d787c11 */ /* 0x000fe400090f1478 */
[----:B------:R-:W-:Y:S02]  /*48d0*/  IADD3.X R96, R17, c[0x0][0x16c], RZ, P5, !PT ;  /* 0x00005b0011607a10 */ /* 0x000fe40002ffe4ff */
[----:B------:R-:W-:-:S02]  /*48e0*/  IADD3.X R102, R20, c[0x0][0x16c], RZ, P1, !PT ;  /* 0x00005b0014667a10 */ /* 0x000fc40000ffe4ff */
[----:B------:R-:W-:Y:S02]  /*48f0*/  IADD3.X R94, R16, c[0x0][0x16c], RZ, P4, !PT ;  /* 0x00005b00105e7a10 */ /* 0x000fe400027fe4ff */
[----:B------:R-:W-:Y:S01]  /*4900*/  IADD3 R109, P5, R25, c[0x0][0x168], RZ ;  /* 0x00005a00196d7a10 */ /* 0x000fe20007fbe0ff */
[----:B------:R-:W-:Y:S01]  /*4910*/  CS2R R16, SRZ ;  /* 0x0000000000107805 */ /* 0x000fe2000001ff00 */
[----:B------:R-:W-:Y:S01]  /*4920*/  IADD3 R115, P1, R13, c[0x0][0x168], RZ ;  /* 0x00005a000d737a10 */ /* 0x000fe20007f3e0ff */
[----:B------:R-:W-:Y:S01]  /*4930*/  CS2R R24, SRZ ;  /* 0x0000000000187805 */ /* 0x000fe2000001ff00 */
[----:B------:R-:W-:Y:S02]  /*4940*/  IADD3 R107, P4, R22, c[0x0][0x168], RZ ;  /* 0x00005a00166b7a10 */ /* 0x000fe40007f9e0ff */
[----:B------:R-:W-:Y:S02]  /*4950*/  IADD3.X R98, R18, c[0x0][0x16c], RZ, P3, !PT ;  /* 0x00005b0012627a10 */ /* 0x000fe40001ffe4ff */
[----:B------:R-:W-:-:S02]  /*4960*/  IADD3.X R104, R21, c[0x0][0x16c], RZ, P0, !PT ;  /* 0x00005b0015687a10 */ /* 0x000fc400007fe4ff */
[----:B------:R-:W-:Y:S02]  /*4970*/  IADD3 R111, P3, R23, c[0x0][0x168], RZ ;  /* 0x00005a00176f7a10 */ /* 0x000fe40007f7e0ff */
[----:B------:R-:W-:Y:S02]  /*4980*/  IADD3 R117, P0, R117, c[0x0][0x168], RZ ;  /* 0x00005a0075757a10 */ /* 0x000fe40007f1e0ff */
[----:B------:R-:W-:Y:S01]  /*4990*/  LEA R34, P2, R113, UR4, 0x2 ;  /* 0x0000000471227c11 */ /* 0x000fe2000f8410ff */
[----:B------:R-:W-:Y:S01]  /*49a0*/  UMOV UR4, URZ ;  /* 0x0000003f00047c82 */ /* 0x000fe20008000000 */
[----:B------:R-:W-:Y:S02]  /*49b0*/  IADD3.X R108, R4, c[0x0][0x16c], RZ, P5, !PT ;  /* 0x00005b00046c7a10 */ /* 0x000fe40002ffe4ff */
[----:B------:R-:W-:Y:S02]  /*49c0*/  IADD3.X R114, R36, c[0x0][0x16c], RZ, P1, !PT ;  /* 0x00005b0024727a10 */ /* 0x000fe40000ffe4ff */
[----:B------:R-:W-:-:S02]  /*49d0*/  IADD3.X R106, R12, c[0x0][0x16c], RZ, P4, !PT ;  /* 0x00005b000c6a7a10 */ /* 0x000fc400027fe4ff */
[----:B------:R-:W-:Y:S02]  /*49e0*/  IADD3 R4, P1, R11, c[0x0][0x168], RZ ;  /* 0x00005a000b047a10 */ /* 0x000fe40007f3e0ff */
[----:B------:R-:W-:Y:S02]  /*49f0*/  IADD3 R119, P4, R119, c[0x0][0x168], RZ ;  /* 0x00005a0077777a10 */ /* 0x000fe40007f9e0ff */
[----:B------:R-:W-:Y:S01]  /*4a00*/  IADD3.X R110, R3, c[0x0][0x16c], RZ, P3, !PT ;  /* 0x00005b00036e7a10 */ /* 0x000fe20001ffe4ff */
[----:B------:R1:W-:Y:S01]  /*4a10*/  STL [R1+0x4], R4 ;  /* 0x0000040401007387 */ /* 0x0003e20000100800 */
[----:B------:R-:W-:Y:S02]  /*4a20*/  IADD3.X R116, R116, c[0x0][0x16c], RZ, P0, !PT ;  /* 0x00005b0074747a10 */ /* 0x000fe400007fe4ff */
[----:B------:R-:W-:Y:S02]  /*4a30*/  IADD3 R3, P0, R34, c[0x0][0x168], RZ ;  /* 0x00005a0022037a10 */ /* 0x000fe40007f1e0ff */
[----:B------:R-:W-:-:S02]  /*4a40*/  IADD3 R121, P5, R121, c[0x0][0x168], RZ ;  /* 0x00005a0079797a10 */ /* 0x000fc40007fbe0ff */
[----:B------:R-:W-:Y:S01]  /*4a50*/  SHF.R.S32.HI R39, RZ, 0x1f, R113 ;  /* 0x0000001fff277819 */ /* 0x000fe20000011471 */
[----:B------:R2:W-:Y:S01]  /*4a60*/  STL [R1+0xc], R3 ;  /* 0x00000c0301007387 */ /* 0x0005e20000100800 */
[----:B------:R-:W-:Y:S02]  /*4a70*/  IADD3.X R118, R118, c[0x0][0x16c], RZ, P4, !PT ;  /* 0x00005b0076767a10 */ /* 0x000fe400027fe4ff */
[----:B-1----:R-:W-:Y:S02]  /*4a80*/  IADD3 R4, P4, R37, c[0x0][0x168], RZ ;  /* 0x00005a0025047a10 */ /* 0x002fe40007f9e0ff */
[----:B------:R-:W-:Y:S02]  /*4a90*/  IADD3.X R120, R120, c[0x0][0x16c], RZ, P5, !PT ;  /* 0x00005b0078787a10 */ /* 0x000fe40002ffe4ff */
[----:B------:R-:W-:Y:S01]  /*4aa0*/  LEA.HI.X R39, R113, UR10, R39, 0x2, P2 ;  /* 0x0000000a71277c11 */ /* 0x000fe200090f1427 */
[----:B------:R1:W-:Y:S01]  /*4ab0*/  STL [R1+0x14], R4 ;  /* 0x0000140401007387 */ /* 0x0003e20000100800 */
[----:B------:R-:W-:Y:S01]  /*4ac0*/  IADD3 R77, P2, R77, c[0x0][0x168], RZ ;  /* 0x00005a004d4d7a10 */ /* 0x000fe20007f5e0ff */
[----:B------:R-:W-:Y:S01]  /*4ad0*/  UMOV UR10, 0x1 ;  /* 0x00000001000a7882 */ /* 0x000fe20000000000 */
[----:B--2---:R-:W-:-:S02]  /*4ae0*/  IADD3 R3, P5, R35, c[0x0][0x168], RZ ;  /* 0x00005a0023037a10 */ /* 0x004fc40007fbe0ff */
[----:B------:R-:W-:Y:S02]  /*4af0*/  IADD3.X R12, R39, c[0x0][0x16c], RZ, P0, !PT ;  /* 0x00005b00270c7a10 */ /* 0x000fe400007fe4ff */
[----:B------:R-:W-:Y:S01]  /*4b00*/  IADD3.X R76, R76, c[0x0][0x16c], RZ, P2, !PT ;  /* 0x00005b004c4c7a10 */ /* 0x000fe200017fe4ff */
[----:B------:R2:W-:Y:S01]  /*4b10*/  STL [R1+0x1c], R3 ;  /* 0x00001c0301007387 */ /* 0x0005e20000100800 */
[----:B------:R-:W-:Y:S02]  /*4b20*/  IADD3 R89, P2, R89, c[0x0][0x168], RZ ;  /* 0x00005a0059597a10 */ /* 0x000fe40007f5e0ff */
[----:B-1----:R-:W-:Y:S02]  /*4b30*/  IADD3.X R4, R38, c[0x0][0x16c], RZ, P1, !PT ;  /* 0x00005b0026047a10 */ /* 0x002fe40000ffe4ff */
[----:B------:R-:W-:Y:S02]  /*4b40*/  IADD3.X R88, R88, c[0x0][0x16c], RZ, P2, !PT ;  /* 0x00005b0058587a10 */ /* 0x000fe400017fe4ff */
[----:B------:R-:W-:Y:S01]  /*4b50*/  IADD3 R101, P2, R101, c[0x0][0x168], RZ ;  /* 0x00005a0065657a10 */ /* 0x000fe20007f5e0ff */
[----:B------:R1:W-:Y:S01]  /*4b60*/  STL [R1], R4 ;  /* 0x0000000401007387 */ /* 0x0003e20000100800 */
[----:B------:R-:W-:-:S02]  /*4b70*/  IADD3 R123, P3, R123, c[0x0][0x168], RZ ;  /* 0x00005a007b7b7a10 */ /* 0x000fc40007f7e0ff */
[----:B--2---:R-:W-:Y:S01]  /*4b80*/  IADD3.X R3, R40, c[0x0][0x16c], RZ, P4, !PT ;  /* 0x00005b0028037a10 */ /* 0x004fe200027fe4ff */
[----:B------:R-:W-:Y:S01]  /*4b90*/  STL [R1+0x8], R12 ;  /* 0x0000080c01007387 */ /* 0x000fe20000100800 */
[----:B------:R-:W-:Y:S02]  /*4ba0*/  IADD3.X R100, R19, c[0x0][0x16c], RZ, P2, !PT ;  /* 0x00005b0013647a10 */ /* 0x000fe400017fe4ff */
[----:B------:R-:W-:Y:S01]  /*4bb0*/  IADD3 R113, P2, R14, c[0x0][0x168], RZ ;  /* 0x00005a000e717a10 */ /* 0x000fe20007f5e0ff */
[----:B------:R2:W-:Y:S01]  /*4bc0*/  STL [R1+0x10], R3 ;  /* 0x0000100301007387 */ /* 0x0005e20000100800 */
[----:B------:R-:W-:Y:S01]  /*4bd0*/  IADD3.X R122, R122, c[0x0][0x16c], RZ, P3, !PT ;  /* 0x00005b007a7a7a10 */ /* 0x000fe20001ffe4ff */
[----:B------:R-:W-:Y:S01]  /*4be0*/  CS2R R18, SRZ ;  /* 0x0000000000127805 */ /* 0x000fe2000001ff00 */
[----:B-1----:R-:W-:Y:S02]  /*4bf0*/  IADD3.X R4, R41, c[0x0][0x16c], RZ, P5, !PT ;  /* 0x00005b0029047a10 */ /* 0x002fe40002ffe4ff */
[----:B------:R-:W-:-:S02]  /*4c00*/  IADD3.X R112, R33, c[0x0][0x16c], RZ, P2, !PT ;  /* 0x00005b0021707a10 */ /* 0x000fc400017fe4ff */
[----:B------:R-:W-:Y:S01]  /*4c10*/  IADD3 R125, P2, R125, c[0x0][0x168], RZ ;  /* 0x00005a007d7d7a10 */ /* 0x000fe20007f5e0ff */
[----:B------:R1:W-:Y:S01]  /*4c20*/  STL [R1+0x18], R4 ;  /* 0x0000180401007387 */ /* 0x0003e20000100800 */
[----:B------:R-:W-:Y:S01]  /*4c30*/  IADD3 R11, P3, R43, c[0x0][0x160], RZ ;  /* 0x000058002b0b7a10 */ /* 0x000fe20007f7e0ff */
[----:B--2---:R-:W-:Y:S01]  /*4c40*/  IMAD.IADD R3, R42, 0x1, R45 ;  /* 0x000000012a037824 */ /* 0x004fe200078e022d */
[----:B------:R-:W-:Y:S02]  /*4c50*/  IADD3.X R124, R124, c[0x0][0x16c], RZ, P2, !PT ;  /* 0x00005b007c7c7a10 */ /* 0x000fe400017fe4ff */
[----:B------:R-:W-:Y:S02]  /*4c60*/  IADD3.X R12, R44, c[0x0][0x164], RZ, P3, !PT ;  /* 0x000059002c0c7a10 */ /* 0x000fe40001ffe4ff */
[----:B------:R2:W-:Y:S01]  /*4c70*/  STL [R1+0x28], R3 ;  /* 0x0000280301007387 */ /* 0x0005e20000100800 */
[----:B-1----:R-:W-:-:S05]  /*4c80*/  LOP3.LUT R4, R46, 0x20, RZ, 0x3c, !PT ;  /* 0x000000202e047812 */ /* 0x002fca00078e3cff */
[----:B------:R1:W-:Y:S01]  /*4c90*/  STL [R1+0x50], R4 ;  /* 0x0000500401007387 */ /* 0x0003e20000100800 */
[----:B--2---:R-:W-:-:S05]  /*4ca0*/  LOP3.LUT R3, R3, 0x40, RZ, 0x3c, !PT ;  /* 0x0000004003037812 */ /* 0x004fca00078e3cff */
[----:B------:R1:W-:Y:S02]  /*4cb0*/  STL [R1+0x4c], R3 ;  /* 0x00004c0301007387 */ /* 0x0003e40000100800 */
.L_x_2:
[----:B------:R-:W2:Y:S01]  /*4cc0*/  LDL R21, [R1+0x2c] ;  /* 0x00002c0001157983 */ /* 0x000ea20000100800 */
[----:B------:R-:W-:-:S04]  /*4cd0*/  DEPBAR.LE SB0, 0x2 ;  /* 0x000080800000791a */ /* 0x000fc80000000000 */
[----:B------:R-:W3:Y:S04]  /*4ce0*/  LDL R20, [R1+0x50] ;  /* 0x0000500001147983 */ /* 0x000ee80000100800 */
[----:B-1----:R-:W4:Y:S01]  /*4cf0*/  LDL R4, [R1+0x28] ;  /* 0x0000280001047983 */ /* 0x002f220000100800 */
[----:B------:R-:W-:-:S03]  /*4d00*/  UIADD3 UR5, UR5, 0x1, URZ ;  /* 0x0000000105057890 */ /* 0x000fc6000fffe03f */
[----:B------:R-:W4:Y:S01]  /*4d10*/  LDL R72, [R1+0x4c] ;  /* 0x00004c0001487983 */ /* 0x000f220000100800 */
[----:B------:R-:W-:-:S04]  /*4d20*/  UISETP.GT.AND UP0, UPT, UR5, 0x1, UPT ;  /* 0x000000010500788c */ /* 0x000fc8000bf04270 */
[----:B------:R-:W-:-:S06]  /*4d30*/  USEL UR5, UR5, URZ, !UP0 ;  /* 0x0000003f05057287 */ /* 0x000fcc000c000000 */
[----:B------:R-:W-:Y:S02]  /*4d40*/  IMAD.U32 R13, RZ, RZ, UR5 ;  /* 0x00000005ff0d7e24 */ /* 0x000fe4000f8e00ff */
[----:B------:R-:W-:Y:S02]  /*4d50*/  IMAD.U32 R14, RZ, RZ, UR5 ;  /* 0x00000005ff0e7e24 */ /* 0x000fe4000f8e00ff */
[----:B------:R-:W-:Y:S01]  /*4d60*/  IMAD.U32 R3, RZ, RZ, UR5 ;  /* 0x00000005ff037e24 */ /* 0x000fe2000f8e00ff */
[----:B------:R-:W-:Y:S01]  /*4d70*/  BAR.SYNC.DEFER_BLOCKING 0x0 ;  /* 0x0000000000007b1d */ /* 0x000fe20000010000 */
[----:B--2---:R-:W-:Y:S02]  /*4d80*/  IMAD R13, R13, 0x4000, R21 ;  /* 0x000040000d0d7824 */ /* 0x004fe400078e0215 */
[----:B---3--:R-:W-:-:S03]  /*4d90*/  IMAD R14, R14, 0x4000, R20 ;  /* 0x000040000e0e7824 */ /* 0x008fc600078e0214 */
[----:B------:R-:W-:Y:S01]  /*4da0*/  LDS R52, [R13+0x20000] ;  /* 0x020000000d347984 */ /* 0x000fe20000000800 */
[----:B----4-:R-:W-:-:S03]  /*4db0*/  IMAD R3, R3, 0x10000, R4 ;  /* 0x0001000003037824 */ /* 0x010fc600078e0204 */
[----:B------:R-:W-:Y:S04]  /*4dc0*/  LDS R54, [R13+0x20400] ;  /* 0x020400000d367984 */ /* 0x000fe80000000800 */
[----:B------:R-:W-:Y:S04]  /*4dd0*/  LDS R53, [R14+0x20000] ;  /* 0x020000000e357984 */ /* 0x000fe80000000800 */
[----:B------:R-:W-:Y:S04]  /*4de0*/  LDS R55, [R14+0x20400] ;  /* 0x020400000e377984 */ /* 0x000fe80000000800 */
[----:B------:R-:W1:Y:S04]  /*4df0*/  LDSM.16.M88.4 R32, [R3] ;  /* 0x000000000320783b */ /* 0x000e680000000200 */
[----:B------:R-:W2:Y:S04]  /*4e00*/  LDSM.16.M88.4 R44, [R3+0x4000] ;  /* 0x00400000032c783b */ /* 0x000ea80000000200 */
[----:B------:R-:W3:Y:S04]  /*4e10*/  LDSM.16.M88.4 R40, [R3+0x8000] ;  /* 0x008000000328783b */ /* 0x000ee80000000200 */
[----:B------:R-:W4:Y:S04]  /*4e20*/  LDSM.16.M88.4 R36, [R3+0xc000] ;  /* 0x00c000000324783b */ /* 0x000f280000000200 */
[----:B------:R-:W-:Y:S04]  /*4e30*/  LDS R20, [R13+0x20080] ;  /* 0x020080000d147984 */ /* 0x000fe80000000800 */
[----:B------:R-:W-:Y:S04]  /*4e40*/  LDS R22, [R13+0x20480] ;  /* 0x020480000d167984 */ /* 0x000fe80000000800 */
[----:B------:R-:W-:Y:S04]  /*4e50*/  LDS R21, [R14+0x20080] ;  /* 0x020080000e157984 */ /* 0x000fe80000000800 */
[----:B------:R-:W4:Y:S01]  /*4e60*/  LDS R23, [R14+0x20480] ;  /* 0x020480000e177984 */ /* 0x000f220000000800 */
[C---:B-1----:R-:W-:Y:S08]  /*4e70*/  HMMA.1688.F32.TF32 R68, R52.reuse, R32, R68 ;  /* 0x000000203444723c */ /* 0x042ff00000081044 */
[C---:B--2---:R-:W-:Y:S08]  /*4e80*/  HMMA.1688.F32.TF32 R64, R52.reuse, R44, R64 ;  /* 0x0000002c3440723c */ /* 0x044ff00000081040 */
[C---:B---3--:R-:W-:Y:S08]  /*4e90*/  HMMA.1688.F32.TF32 R60, R52.reuse, R40, R60 ;  /* 0x00000028343c723c */ /* 0x048ff0000008103c */
[----:B----4-:R-:W-:Y:S01]  /*4ea0*/  HMMA.1688.F32.TF32 R56, R52, R36, R56 ;  /* 0x000000243438723c */ /* 0x010fe20000081038 */
[----:B------:R-:W-:Y:S04]  /*4eb0*/  LDS R52, [R13+0x20800] ;  /* 0x020800000d347984 */ /* 0x000fe80000000800 */
[----:B------:R-:W-:Y:S03]  /*4ec0*/  LDS R54, [R13+0x20c00] ;  /* 0x020c00000d367984 */ /* 0x000fe60000000800 */
[C---:B------:R-:W-:Y:S01]  /*4ed0*/  HMMA.1688.F32.TF32 R48, R20.reuse, R32, R48 ;  /* 0x000000201430723c */ /* 0x040fe20000081030 */
[----:B------:R-:W-:Y:S04]  /*4ee0*/  LDS R53, [R14+0x20800] ;  /* 0x020800000e357984 */ /* 0x000fe80000000800 */
[----:B------:R-:W1:Y:S03]  /*4ef0*/  LDS R55, [R14+0x20c00] ;  /* 0x020c00000e377984 */ /* 0x000e660000000800 */
[C---:B------:R-:W-:Y:S08]  /*4f00*/  HMMA.1688.F32.TF32 R28, R20.reuse, R44, R28 ;  /* 0x0000002c141c723c */ /* 0x040ff0000008101c */
[C---:B------:R-:W-:Y:S08]  /*4f10*/  HMMA.1688.F32.TF32 R24, R20.reuse, R40, R24 ;  /* 0x000000281418723c */ /* 0x040ff00000081018 */
[----:B------:R-:W-:Y:S01]  /*4f20*/  HMMA.1688.F32.TF32 R16, R20, R36, R16 ;  /* 0x000000241410723c */ /* 0x000fe20000081010 */
[----:B------:R-:W-:Y:S04]  /*4f30*/  LDS R20, [R13+0x20880] ;  /* 0x020880000d147984 */ /* 0x000fe80000000800 */
[----:B------:R-:W-:Y:S04]  /*4f40*/  LDS R22, [R13+0x20c80] ;  /* 0x020c80000d167984 */ /* 0x000fe80000000800 */
[----:B------:R-:W-:Y:S04]  /*4f50*/  LDS R21, [R14+0x20880] ;  /* 0x020880000e157984 */ /* 0x000fe80000000800 */
[----:B------:R-:W2:Y:S01]  /*4f60*/  LDS R23, [R14+0x20c80] ;  /* 0x020c80000e177984 */ /* 0x000ea20000000800 */
[----:B------:R-:W-:-:S04]  /*4f70*/  IMAD.U32 R4, RZ, RZ, UR5 ;  /* 0x00000005ff047e24 */ /* 0x000fc8000f8e00ff */
[----:B------:R-:W-:Y:S01]  /*4f80*/  IMAD R4, R4, 0x10000, R72 ;  /* 0x0001000004047824 */ /* 0x000fe200078e0248 */
[C---:B-1----:R-:W-:Y:S04]  /*4f90*/  HMMA.1688.F32.TF32 R68, R52.reuse, R34, R68 ;  /* 0x000000223444723c */ /* 0x042fe80000081044 */
[----:B------:R-:W-:Y:S04]  /*4fa0*/  LDSM.16.M88.4 R72, [R4+0xc080] ;  /* 0x00c080000448783b */ /* 0x000fe80000000200 */
[C---:B------:R-:W-:Y:S08]  /*4fb0*/  HMMA.1688.F32.TF32 R64, R52.reuse, R46, R64 ;  /* 0x0000002e3440723c */ /* 0x040ff00000081040 */
[C---:B------:R-:W-:Y:S08]  /*4fc0*/  HMMA.1688.F32.TF32 R60, R52.reuse, R42, R60 ;  /* 0x0000002a343c723c */ /* 0x040ff0000008103c */
[----:B------:R-:W-:Y:S01]  /*4fd0*/  HMMA.1688.F32.TF32 R56, R52, R38, R56 ;  /* 0x000000263438723c */ /* 0x000fe20000081038 */
[----:B------:R-:W-:Y:S04]  /*4fe0*/  LDS R52, [R13+0x21000] ;  /* 0x021000000d347984 */ /* 0x000fe80000000800 */
[----:B------:R-:W-:Y:S03]  /*4ff0*/  LDS R54, [R13+0x21400] ;  /* 0x021400000d367984 */ /* 0x000fe60000000800 */
[C---:B--2---:R-:W-:Y:S01]  /*5000*/  HMMA.1688.F32.TF32 R32, R20.reuse, R34, R48 ;  /* 0x000000221420723c */ /* 0x044fe20000081030 */
[----:B------:R-:W-:Y:S04]  /*5010*/  LDS R53, [R14+0x21000] ;  /* 0x021000000e357984 */ /* 0x000fe80000000800 */
[----:B------:R-:W-:Y:S03]  /*5020*/  LDS R55, [R14+0x21400] ;  /* 0x021400000e377984 */ /* 0x000fe60000000800 */
[C---:B------:R-:W-:Y:S01]  /*5030*/  HMMA.1688.F32.TF32 R44, R20.reuse, R46, R28 ;  /* 0x0000002e142c723c */ /* 0x040fe2000008101c */
[----:B------:R-:W-:Y:S04]  /*5040*/  LDS R48, [R13+0x21080] ;  /* 0x021080000d307984 */ /* 0x000fe80000000800 */
[----:B------:R-:W-:Y:S03]  /*5050*/  LDS R50, [R13+0x21480] ;  /* 0x021480000d327984 */ /* 0x000fe60000000800 */
[C---:B------:R-:W-:Y:S01]  /*5060*/  HMMA.1688.F32.TF32 R40, R20.reuse, R42, R24 ;  /* 0x0000002a1428723c */ /* 0x040fe20000081018 */
[----:B------:R-:W-:Y:S04]  /*5070*/  LDS R49, [R14+0x21080] ;  /* 0x021080000e317984 */ /* 0x000fe80000000800 */
[----:B------:R-:W-:Y:S03]  /*5080*/  LDS R51, [R14+0x21480] ;  /* 0x021480000e337984 */ /* 0x000fe60000000800 */
[----:B------:R-:W-:Y:S01]  /*5090*/  HMMA.1688.F32.TF32 R36, R20, R38, R16 ;  /* 0x000000261424723c */ /* 0x000fe20000081010 */
[----:B------:R-:W1:Y:S04]  /*50a0*/  LDSM.16.M88.4 R28, [R4] ;  /* 0x00000000041c783b */ /* 0x000e680000000200 */
[----:B------:R-:W2:Y:S04]  /*50b0*/  LDSM.16.M88.4 R24, [R4+0x4000] ;  /* 0x004000000418783b */ /* 0x000ea80000000200 */
[----:B------:R-:W3:Y:S04]  /*50c0*/  LDSM.16.M88.4 R20, [R4+0x8000] ;  /* 0x008000000414783b */ /* 0x000ee80000000200 */
[----:B------:R-:W4:Y:S01]  /*50d0*/  LDSM.16.M88.4 R16, [R4+0xc000] ;  /* 0x00c000000410783b */ /* 0x000f220000000200 */
[-C--:B-1----:R-:W-:Y:S08]  /*50e0*/  HMMA.1688.F32.TF32 R68, R52, R28.reuse, R68 ;  /* 0x0000001c3444723c */ /* 0x082ff00000081044 */
[----:B------:R-:W-:Y:S01]  /*50f0*/  HMMA.1688.F32.TF32 R32, R48, R28, R32 ;  /* 0x0000001c3020723c */ /* 0x000fe20000081020 */
[----:B------:R-:W-:Y:S04]  /*5100*/  LDS R28, [R13+0x22000] ;  /* 0x022000000d1c7984 */ /* 0x000fe80000000800 */
[----:B------:R-:W-:Y:S03]  /*5110*/  LDS R29, [R14+0x22000] ;  /* 0x022000000e1d7984 */ /* 0x000fe60000000800 */
[-C--:B--2---:R-:W-:Y:S08]  /*5120*/  HMMA.1688.F32.TF32 R64, R52, R24.reuse, R64 ;  /* 0x000000183440723c */ /* 0x084ff00000081040 */
[----:B------:R-:W-:Y:S01]  /*5130*/  HMMA.1688.F32.TF32 R44, R48, R24, R44 ;  /* 0x00000018302c723c */ /* 0x000fe2000008102c */
[----:B------:R-:W-:Y:S04]  /*5140*/  LDS R24, [R13+0x22080] ;  /* 0x022080000d187984 */ /* 0x000fe80000000800 */
[----:B------:R-:W-:Y:S03]  /*5150*/  LDS R25, [R14+0x22080] ;  /* 0x022080000e197984 */ /* 0x000fe60000000800 */
[-C--:B---3--:R-:W-:Y:S08]  /*5160*/  HMMA.1688.F32.TF32 R60, R52, R20.reuse, R60 ;  /* 0x00000014343c723c */ /* 0x088ff0000008103c */
[----:B------:R-:W-:Y:S08]  /*5170*/  HMMA.1688.F32.TF32 R40, R48, R20, R40 ;  /* 0x000000143028723c */ /* 0x000ff00000081028 */
[-C--:B----4-:R-:W-:Y:S01]  /*5180*/  HMMA.1688.F32.TF32 R56, R52, R16.reuse, R56 ;  /* 0x000000103438723c */ /* 0x090fe20000081038 */
[----:B------:R-:W-:Y:S04]  /*5190*/  LDS R52, [R13+0x21800] ;  /* 0x021800000d347984 */ /* 0x000fe80000000800 */
[----:B------:R-:W-:Y:S03]  /*51a0*/  LDS R54, [R13+0x21c00] ;  /* 0x021c00000d367984 */ /* 0x000fe60000000800 */
[----:B------:R-:W-:Y:S01]  /*51b0*/  HMMA.1688.F32.TF32 R36, R48, R16, R36 ;  /* 0x000000103024723c */ /* 0x000fe20000081024 */
[----:B------:R-:W-:Y:S04]  /*51c0*/  LDS R53, [R14+0x21800] ;  /* 0x021800000e357984 */ /* 0x000fe80000000800 */
[----:B------:R-:W1:Y:S04]  /*51d0*/  LDS R55, [R14+0x21c00] ;  /* 0x021c00000e377984 */ /* 0x000e680000000800 */
[----:B------:R-:W-:Y:S04]  /*51e0*/  LDS R48, [R13+0x21880] ;  /* 0x021880000d307984 */ /* 0x000fe80000000800 */
[----:B------:R-:W-:Y:S04]  /*51f0*/  LDS R50, [R13+0x21c80] ;  /* 0x021c80000d327984 */ /* 0x000fe80000000800 */
[----:B------:R-:W-:Y:S04]  /*5200*/  LDS R49, [R14+0x21880] ;  /* 0x021880000e317984 */ /* 0x000fe80000000800 */
[----:B------:R-:W2:Y:S01]  /*5210*/  LDS R51, [R14+0x21c80] ;  /* 0x021c80000e337984 */ /* 0x000ea20000000800 */
[C---:B-1----:R-:W-:Y:S08]  /*5220*/  HMMA.1688.F32.TF32 R64, R52.reuse, R26, R64 ;  /* 0x0000001a3440723c */ /* 0x042ff00000081040 */
[----:B------:R-:W-:Y:S08]  /*5230*/  HMMA.1688.F32.TF32 R56, R52, R18, R56 ;  /* 0x000000123438723c */ /* 0x000ff00000081038 */
[C---:B--2---:R-:W-:Y:S01]  /*5240*/  HMMA.1688.F32.TF32 R44, R48.reuse, R26, R44 ;  /* 0x0000001a302c723c */ /* 0x044fe2000008102c */
[----:B------:R-:W-:Y:S04]  /*5250*/  LDS R26, [R13+0x22480] ;  /* 0x022480000d1a7984 */ /* 0x000fe80000000800 */
[----:B------:R-:W-:Y:S03]  /*5260*/  LDS R27, [R14+0x22480] ;  /* 0x022480000e1b7984 */ /* 0x000fe60000000800 */
[C---:B------:R-:W-:Y:S01]  /*5270*/  HMMA.1688.F32.TF32 R36, R48.reuse, R18, R36 ;  /* 0x000000123024723c */ /* 0x040fe20000081024 */
[----:B------:R-:W1:Y:S07]  /*5280*/  LDSM.16.M88.4 R16, [R3+0x4080] ;  /* 0x004080000310783b */ /* 0x000e6e0000000200 */
[C---:B------:R-:W-:Y:S08]  /*5290*/  HMMA.1688.F32.TF32 R32, R48.reuse, R30, R32 ;  /* 0x0000001e3020723c */ /* 0x040ff00000081020 */
[----:B------:R-:W-:Y:S08]  /*52a0*/  HMMA.1688.F32.TF32 R40, R48, R22, R40 ;  /* 0x000000163028723c */ /* 0x000ff00000081028 */
[C---:B------:R-:W-:Y:S01]  /*52b0*/  HMMA.1688.F32.TF32 R68, R52.reuse, R30, R68 ;  /* 0x0000001e3444723c */ /* 0x040fe20000081044 */
[----:B------:R-:W-:Y:S04]  /*52c0*/  LDS R30, [R13+0x22400] ;  /* 0x022400000d1e7984 */ /* 0x000fe80000000800 */
[----:B------:R-:W2:Y:S03]  /*52d0*/  LDS R31, [R14+0x22400] ;  /* 0x022400000e1f7984 */ /* 0x000ea60000000800 */
[----:B------:R-:W-:Y:S01]  /*52e0*/  HMMA.1688.F32.TF32 R60, R52, R22, R60 ;  /* 0x00000016343c723c */ /* 0x000fe2000008103c */
[----:B------:R-:W3:Y:S04]  /*52f0*/  LDSM.16.M88.4 R20, [R3+0x80] ;  /* 0x000080000314783b */ /* 0x000ee80000000200 */
[----:B------:R-:W-:Y:S03]  /*5300*/  LDSM.16.M88.4 R52, [R3+0xc080] ;  /* 0x00c080000334783b */ /* 0x000fe60000000200 */
[-C--:B-1----:R-:W-:Y:S01]  /*5310*/  HMMA.1688.F32.TF32 R48, R24, R16.reuse, R44 ;  /* 0x000000101830723c */ /* 0x082fe2000008102c */
[----:B------:R-:W1:Y:S07]  /*5320*/  LDSM.16.M88.4 R44, [R3+0x8080] ;  /* 0x00808000032c783b */ /* 0x000e6e0000000200 */
[C---:B--2---:R-:W-:Y:S08]  /*5330*/  HMMA.1688.F32.TF32 R64, R28.reuse, R16, R64 ;  /* 0x000000101c40723c */ /* 0x044ff00000081040 */
[-C--:B---3--:R-:W-:Y:S08]  /*5340*/  HMMA.1688.F32.TF32 R68, R28, R20.reuse, R68 ;  /* 0x000000141c44723c */ /* 0x088ff00000081044 */
[----:B------:R-:W-:Y:S08]  /*5350*/  HMMA.1688.F32.TF32 R32, R24, R20, R32 ;  /* 0x000000141820723c */ /* 0x000ff00000081020 */
[-C--:B-1----:R-:W-:Y:S08]  /*5360*/  HMMA.1688.F32.TF32 R60, R28, R44.reuse, R60 ;  /* 0x0000002c1c3c723c */ /* 0x082ff0000008103c */
[----:B------:R-:W-:Y:S01]  /*5370*/  HMMA.1688.F32.TF32 R40, R24, R44, R40 ;  /* 0x0000002c1828723c */ /* 0x000fe20000081028 */
[----:B------:R-:W-:Y:S04]  /*5380*/  LDS R44, [R13+0x23080] ;  /* 0x023080000d2c7984 */ /* 0x000fe80000000800 */
[----:B------:R-:W-:Y:S03]  /*5390*/  LDS R45, [R14+0x23080] ;  /* 0x023080000e2d7984 */ /* 0x000fe60000000800 */
[-C--:B------:R-:W-:Y:S01]  /*53a0*/  HMMA.1688.F32.TF32 R56, R28, R52.reuse, R56 ;  /* 0x000000341c38723c */ /* 0x080fe20000081038 */
        /* <DEDUP_REMOVED lines=10> */
[C---:B------:R-:W-:Y:S08]  /*5450*/  HMMA.1688.F32.TF32 R64, R28.reuse, R18, R64 ;  /* 0x000000121c40723c */ /* 0x040ff00000081040 */
[C---:B------:R-:W-:Y:S08]  /*5460*/  HMMA.1688.F32.TF32 R60, R28.reuse, R46, R60 ;  /* 0x0000002e1c3c723c */ /* 0x040ff0000008103c */
[----:B------:R-:W-:Y:S01]  /*5470*/  HMMA.1688.F32.TF32 R56, R28, R54, R56 ;  /* 0x000000361c38723c */ /* 0x000fe20000081038 */
[----:B------:R-:W-:Y:S07]  /*5480*/  LDSM.16.M88.4 R28, [R4+0x4080] ;  /* 0x00408000041c783b */ /* 0x000fee0000000200 */
[C---:B--2---:R-:W-:Y:S01]  /*5490*/  HMMA.1688.F32.TF32 R40, R24.reuse, R46, R40 ;  /* 0x0000002e1828723c */ /* 0x044fe20000081028 */
[----:B------:R-:W-:Y:S04]  /*54a0*/  LDS R46, [R13+0x23480] ;  /* 0x023480000d2e7984 */ /* 0x000fe80000000800 */
[----:B------:R-:W1:Y:S03]  /*54b0*/  LDS R47, [R14+0x23480] ;  /* 0x023480000e2f7984 */ /* 0x000e660000000800 */
[C---:B------:R-:W-:Y:S01]  /*54c0*/  HMMA.1688.F32.TF32 R48, R24.reuse, R18, R48 ;  /* 0x000000121830723c */ /* 0x040fe20000081030 */
[----:B------:R-:W-:Y:S07]  /*54d0*/  LDSM.16.M88.4 R16, [R4+0x80] ;  /* 0x000080000410783b */ /* 0x000fee0000000200 */
[C---:B------:R-:W-:Y:S08]  /*54e0*/  HMMA.1688.F32.TF32 R32, R24.reuse, R22, R32 ;  /* 0x000000161820723c */ /* 0x040ff00000081020 */
[----:B------:R-:W-:Y:S01]  /*54f0*/  HMMA.1688.F32.TF32 R52, R24, R54, R36 ;  /* 0x000000361834723c */ /* 0x000fe20000081024 */
[----:B------:R-:W-:Y:S04]  /*5500*/  LDS R36, [R13+0x23000] ;  /* 0x023000000d247984 */ /* 0x000fe80000000800 */
[----:B------:R-:W-:Y:S04]  /*5510*/  LDS R38, [R13+0x23400] ;  /* 0x023400000d267984 */ /* 0x000fe80000000800 */
[----:B------:R-:W-:Y:S04]  /*5520*/  LDS R37, [R14+0x23000] ;  /* 0x023000000e257984 */ /* 0x000fe80000000800 */
[----:B------:R-:W-:Y:S04]  /*5530*/  LDS R39, [R14+0x23400] ;  /* 0x023400000e277984 */ /* 0x000fe80000000800 */
[----:B------:R-:W2:Y:S01]  /*5540*/  LDSM.16.M88.4 R24, [R4+0x8080] ;  /* 0x008080000418783b */ /* 0x000ea20000000200 */
[----:B-1----:R-:W-:Y:S03]  /*5550*/  HMMA.1688.F32.TF32 R20, R44, R28, R48 ;  /* 0x0000001c2c14723c */ /* 0x002fe60000081030 */
[----:B------:R-:W3:Y:S04]  /*5560*/  LDL R51, [R1+0x20] ;  /* 0x0000200001337983 */ /* 0x000ee80000100800 */
[----:B------:R-:W4:Y:S04]  /*5570*/  LDL R50, [R1+0x54] ;  /* 0x0000540001327983 */ /* 0x000f280000100800 */
[----:B------:R-:W4:Y:S04]  /*5580*/  LDL R48, [R1+0x70] ;  /* 0x0000700001307983 */ /* 0x000f280000100800 */
[----:B------:R-:W4:Y:S01]  /*5590*/  LDL R49, [R1+0x48] ;  /* 0x0000480001317983 */ /* 0x000f220000100800 */
[-C--:B--2---:R-:W-:Y:S08]  /*55a0*/  HMMA.1688.F32.TF32 R60, R36, R24.reuse, R60 ;  /* 0x00000018243c723c */ /* 0x084ff0000008103c */
[----:B------:R-:W-:Y:S01]  /*55b0*/  HMMA.1688.F32.TF32 R40, R44, R24, R40 ;  /* 0x000000182c28723c */ /* 0x000fe20000081028 */
[----:B------:R-:W2:Y:S04]  /*55c0*/  LDL R24, [R1+0x6c] ;  /* 0x00006c0001187983 */ /* 0x000ea80000100800 */
[----:B------:R-:W1:Y:S03]  /*55d0*/  S2R R3, SR_TID.X ;  /* 0x0000000000037919 */ /* 0x000e660000002100 */
[----:B------:R-:W-:Y:S01]  /*55e0*/  HMMA.1688.F32.TF32 R64, R36, R28, R64 ;  /* 0x0000001c2440723c */ /* 0x000fe20000081040 */
[----:B------:R-:W1:Y:S01]  /*55f0*/  S2R R29, SR_TID.X ;  /* 0x00000000001d7919 */ /* 0x000e620000002100 */
[----:B------:R-:W-:-:S02]  /*5600*/  UISETP.GE.AND UP1, UPT, UR4, UR12, UPT ;  /* 0x0000000c0400728c */ /* 0x000fc4000bf26270 */
[----:B------:R-:W-:Y:S01]  /*5610*/  UIADD3 UR10, UR10, 0x1, URZ ;  /* 0x000000010a0a7890 */ /* 0x000fe2000fffe03f */
[----:B------:R-:W2:Y:S03]  /*5620*/  LDL R28, [R1+0x68] ;  /* 0x00006800011c7983 */ /* 0x000ea60000100800 */
[C---:B------:R-:W-:Y:S08]  /*5630*/  HMMA.1688.F32.TF32 R68, R36.reuse, R16, R68 ;  /* 0x000000102444723c */ /* 0x040ff00000081044 */
[----:B------:R-:W-:Y:S01]  /*5640*/  HMMA.1688.F32.TF32 R56, R36, R72, R56 ;  /* 0x000000482438723c */ /* 0x000fe20000081038 */
[----:B------:R-:W-:Y:S04]  /*5650*/  LDS R36, [R13+0x23800] ;  /* 0x023800000d247984 */ /* 0x000fe80000000800 */
[----:B------:R-:W-:Y:S04]  /*5660*/  LDS R38, [R13+0x23c00] ;  /* 0x023c00000d267984 */ /* 0x000fe80000000800 */
[----:B------:R-:W-:Y:S01]  /*5670*/  LDS R37, [R14+0x23800] ;  /* 0x023800000e257984 */ /* 0x000fe20000000800 */
[C---:B------:R-:W-:Y:S03]  /*5680*/  HMMA.1688.F32.TF32 R32, R44.reuse, R16, R32 ;  /* 0x000000102c20723c */ /* 0x040fe60000081020 */
[----:B------:R-:W1:Y:S04]  /*5690*/  LDS R39, [R14+0x23c00] ;  /* 0x023c00000e277984 */ /* 0x000e680000000800 */
[----:B-1----:R-:W-:Y:S01]  /*56a0*/  SHF.R.U32.HI R17, RZ, 0x6, R3 ;  /* 0x00000006ff117819 */ /* 0x002fe20000011603 */
[----:B------:R-:W-:Y:S01]  /*56b0*/  HMMA.1688.F32.TF32 R52, R44, R72, R52 ;  /* 0x000000482c34723c */ /* 0x000fe20000081034 */
[----:B------:R-:W-:Y:S01]  /*56c0*/  PLOP3.LUT P1, PT, PT, PT, UP1, 0x40, 0x0 ;  /* 0x000000000000781c */ /* 0x000fe20003f2e818 */
[----:B------:R-:W-:Y:S01]  /*56d0*/  UISETP.GT.AND UP0, UPT, UR10, 0x1, UPT ;  /* 0x000000010a00788c */ /* 0x000fe2000bf04270 */
[----:B------:R-:W-:Y:S01]  /*56e0*/  SGXT.U32 R17, R17, 0x3 ;  /* 0x000000031111781a */ /* 0x000fe20000000000 */
[----:B------:R-:W2:Y:S03]  /*56f0*/  LDL R44, [R1+0x44] ;  /* 0x00004400012c7983 */ /* 0x000ea60000100800 */
[----:B------:R-:W-:Y:S01]  /*5700*/  SHF.R.U32.HI R72, RZ, 0x6, R29 ;  /* 0x00000006ff487819 */ /* 0x000fe2000001161d */
[----:B------:R-:W2:Y:S01]  /*5710*/  LDL R25, [R1+0x40] ;  /* 0x0000400001197983 */ /* 0x000ea20000100800 */
[----:B------:R-:W-:-:S02]  /*5720*/  LOP3.LUT R16, R17, 0x8, RZ, 0xfc, !PT ;  /* 0x0000000811107812 */ /* 0x000fc400078efcff */
[----:B------:R-:W-:Y:S01]  /*5730*/  SGXT.U32 R72, R72, 0x3 ;  /* 0x000000034848781a */ /* 0x000fe20000000000 */
[----:B------:R-:W1:Y:S03]  /*5740*/  S2R R17, SR_TID.X ;  /* 0x0000000000117919 */ /* 0x000e660000002100 */
[----:B------:R-:W-:Y:S01]  /*5750*/  ISETP.GE.AND P0, PT, R72, UR9, PT ;  /* 0x0000000948007c0c */ /* 0x000fe2000bf06270 */
[----:B------:R-:W2:Y:S03]  /*5760*/  LDL R45, [R1+0x38] ;  /* 0x00003800012d7983 */ /* 0x000ea60000100800 */
[----:B------:R-:W-:Y:S02]  /*5770*/  SEL R3, RZ, 0x4, P0 ;  /* 0x00000004ff037807 */ /* 0x000fe40000000000 */
[----:B------:R-:W-:-:S02]  /*5780*/  ISETP.GE.AND P0, PT, R16, UR9, PT ;  /* 0x0000000910007c0c */ /* 0x000fc4000bf06270 */
[----:B------:R-:W-:Y:S02]  /*5790*/  SEL R3, R3, RZ, P1 ;  /* 0x000000ff03037207 */ /* 0x000fe40000800000 */
[----:B------:R-:W-:Y:S02]  /*57a0*/  PLOP3.LUT P2, PT, PT, PT, UP1, 0x40, 0x0 ;  /* 0x000000000000781c */ /* 0x000fe40003f4e818 */
[----:B------:R-:W-:Y:S02]  /*57b0*/  ISETP.NE.U32.AND P1, PT, R3, RZ, PT ;  /* 0x000000ff0300720c */ /* 0x000fe40003f25070 */
[----:B------:R-:W-:Y:S01]  /*57c0*/  SEL R3, RZ, 0x4, P0 ;  /* 0x00000004ff037807 */ /* 0x000fe20000000000 */
[----:B------:R-:W-:-:S03]  /*57d0*/  USEL UR10, UR10, URZ, !UP0 ;  /* 0x0000003f0a0a7287 */ /* 0x000fc6000c000000 */
[----:B------:R-:W-:-:S04]  /*57e0*/  SEL R3, R3, RZ, P2 ;  /* 0x000000ff03037207 */ /* 0x000fc80001000000 */
[----:B------:R-:W-:Y:S01]  /*57f0*/  ISETP.NE.U32.AND P0, PT, R3, RZ, PT ;  /* 0x000000ff0300720c */ /* 0x000fe20003f05070 */
[----:B------:R-:W-:Y:S01]  /*5800*/  IMAD.U32 R3, RZ, RZ, UR10 ;  /* 0x0000000aff037e24 */ /* 0x000fe2000f8e00ff */
[----:B-1----:R-:W-:Y:S01]  /*5810*/  SHF.R.U32.HI R17, RZ, 0x6, R17 ;  /* 0x00000006ff117819 */ /* 0x002fe20000011611 */
[----:B------:R-:W-:Y:S03]  /*5820*/  HMMA.1688.F32.TF32 R68, R36, R18, R68 ;  /* 0x000000122444723c */ /* 0x000fe60000081044 */
[----:B------:R-:W-:-:S05]  /*5830*/  SGXT.U32 R17, R17, 0x3 ;  /* 0x000000031111781a */ /* 0x000fca0000000000 */
[----:B------:R-:W-:Y:S01]  /*5840*/  HMMA.1688.F32.TF32 R64, R36, R30, R64 ;  /* 0x0000001e2440723c */ /* 0x000fe20000081040 */
[----:B------:R-:W-:-:S07]  /*5850*/  IMAD R17, R17, c[0x0][0x188], RZ ;  /* 0x0000620011117a24 */ /* 0x000fce00078e02ff */
[C---:B------:R-:W-:Y:S08]  /*5860*/  HMMA.1688.F32.TF32 R60, R36.reuse, R26, R60 ;  /* 0x0000001a243c723c */ /* 0x040ff0000008103c */
[----:B------:R-:W-:Y:S01]  /*5870*/  HMMA.1688.F32.TF32 R56, R36, R74, R56 ;  /* 0x0000004a2438723c */ /* 0x000fe20000081038 */
[----:B------:R-:W-:Y:S04]  /*5880*/  LDS R36, [R13+0x23880] ;  /* 0x023880000d247984 */ /* 0x000fe80000000800 */
[----:B------:R1:W-:Y:S04]  /*5890*/  LDS R38, [R13+0x23c80] ;  /* 0x023c80000d267984 */ /* 0x0003e80000000800 */
[----:B------:R-:W-:Y:S04]  /*58a0*/  LDS R37, [R14+0x23880] ;  /* 0x023880000e257984 */ /* 0x000fe80000000800 */
[----:B------:R2:W2:Y:S01]  /*58b0*/  LDS R39, [R14+0x23c80] ;  /* 0x023c80000e277984 */ /* 0x0004a20000000800 */
[----:B------:R-:W-:-:S03]  /*58c0*/  IMAD.SHL.U32 R17, R17, 0x4, RZ ;  /* 0x0000000411117824 */ /* 0x000fc600078e00ff */
[----:B-1----:R-:W2:Y:S04]  /*58d0*/  LDL R13, [R1+0x3c] ;  /* 0x00003c00010d7983 */ /* 0x002ea80000100800 */
[----:B------:R-:W-:Y:S01]  /*58e0*/  BAR.SYNC.DEFER_BLOCKING 0x0 ;  /* 0x0000000000007b1d */ /* 0x000fe20000010000 */
[----:B------:R-:W-:Y:S01]  /*58f0*/  IADD3 R16, P2, R17, R11, RZ ;  /* 0x0000000b11107210 */ /* 0x000fe20007f5e0ff */
[----:B---3--:R-:W-:-:S04]  /*5900*/  IMAD R3, R3, 0x4000, R51 ;  /* 0x0000400003037824 */ /* 0x008fc800078e0233 */
[----:B------:R-:W1:Y:S01]  /*5910*/  S2R R51, SR_TID.X ;  /* 0x0000000000337919 */ /* 0x000e620000002100 */
[----:B----4-:R-:W-:-:S05]  /*5920*/  IMAD.X R17, R12, 0x1, R50, P2 ;  /* 0x000000010c117824 */ /* 0x010fca00010e0632 */
[----:B------:R-:W-:Y:S01]  /*5930*/  @!PT LDS RZ, [RZ] ;  /* 0x00000000fffff984 */ /* 0x000fe20000000800 */
[----:B------:R-:W-:Y:S01]  /*5940*/  @!PT LDS RZ, [RZ] ;  /* 0x00000000fffff984 */ /* 0x000fe20000000800 */
[----:B------:R-:W-:Y:S01]  /*5950*/  @!PT LDS RZ, [RZ] ;  /* 0x00000000fffff984 */ /* 0x000fe20000000800 */
[----:B------:R3:W-:Y:S02]  /*5960*/  LDGSTS.E [R3+0x20000], [R16.64], P1 ;  /* 0x2000000010037fae */ /* 0x0007e4000892184e */
[----:B---3--:R-:W-:Y:S02]  /*5970*/  IADD3 R16, P1, R48, R11, RZ ;  /* 0x0000000b30107210 */ /* 0x008fe40007f3e0ff */
[----:B-1----:R-:W-:-:S03]  /*5980*/  SHF.R.U32.HI R50, RZ, 0x6, R51 ;  /* 0x00000006ff327819 */ /* 0x002fc60000011633 */
[----:B------:R-:W-:Y:S01]  /*5990*/  IMAD.X R17, R12, 0x1, R49, P1 ;  /* 0x000000010c117824 */ /* 0x000fe200008e0631 */
[----:B------:R-:W-:Y:S02]  /*59a0*/  SGXT.U32 R50, R50, 0x3 ;  /* 0x000000033232781a */ /* 0x000fe40000000000 */
[----:B------:R-:W-:Y:S02]  /*59b0*/  SHF.R.U32.HI R51, RZ, 0x6, R51 ;  /* 0x00000006ff337819 */ /* 0x000fe40000011633 */
[----:B------:R2:W-:Y:S01]  /*59c0*/  LDGSTS.E [R3+0x20800], [R16.64], P0 ;  /* 0x2080000010037fae */ /* 0x0005e2000812184e */
[----:B------:R-:W-:Y:S02]  /*59d0*/  LOP3.LUT R50, R50, 0x10, RZ, 0xfc, !PT ;  /* 0x0000001032327812 */ /* 0x000fe400078efcff */
[----:B------:R-:W-:Y:S02]  /*59e0*/  SGXT.U32 R51, R51, 0x3 ;  /* 0x000000033333781a */ /* 0x000fe40000000000 */
[----:B------:R-:W-:-:S02]  /*59f0*/  ISETP.GE.AND P0, PT, R50, UR9, PT ;  /* 0x0000000932007c0c */ /* 0x000fc4000bf06270 */
[----:B------:R-:W-:Y:S02]  /*5a00*/  PLOP3.LUT P1, PT, PT, PT, UP1, 0x40, 0x0 ;  /* 0x000000000000781c */ /* 0x000fe40003f2e818 */
[----:B------:R-:W-:Y:S02]  /*5a10*/  SEL R4, RZ, 0x4, P0 ;  /* 0x00000004ff047807 */ /* 0x000fe40000000000 */
[----:B------:R-:W-:Y:S02]  /*5a20*/  LOP3.LUT R51, R51, 0x18, RZ, 0xfc, !PT ;  /* 0x0000001833337812 */ /* 0x000fe400078efcff */
[----:B------:R-:W-:Y:S02]  /*5a30*/  SEL R4, R4, RZ, P1 ;  /* 0x000000ff04047207 */ /* 0x000fe40000800000 */
[----:B------:R-:W-:Y:S02]  /*5a40*/  ISETP.GE.AND P0, PT, R51, UR9, PT ;  /* 0x0000000933007c0c */ /* 0x000fe4000bf06270 */
[----:B------:R-:W-:-:S02]  /*5a50*/  ISETP.NE.U32.AND P1, PT, R4, RZ, PT ;  /* 0x000000ff0400720c */ /* 0x000fc40003f25070 */
[----:B------:R-:W-:Y:S02]  /*5a60*/  PLOP3.LUT P2, PT, PT, PT, UP1, 0x40, 0x0 ;  /* 0x000000000000781c */ /* 0x000fe40003f4e818 */
[----:B------:R-:W-:-:S04]  /*5a70*/  SEL R4, RZ, 0x4, P0 ;  /* 0x00000004ff047807 */ /* 0x000fc80000000000 */
[----:B------:R-:W-:Y:S02]  /*5a80*/  SEL R4, R4, RZ, P2 ;  /* 0x000000ff04047207 */ /* 0x000fe40001000000 */
[----:B--2---:R-:W-:Y:S02]  /*5a90*/  IADD3 R16, P2, R24, R11, RZ ;  /* 0x0000000b18107210 */ /* 0x004fe40007f5e0ff */
[----:B------:R-:W2:Y:S04]  /*5aa0*/  LDL R24, [R1+0x64] ;  /* 0x0000640001187983 */ /* 0x000ea80000100800 */
[----:B------:R-:W1:Y:S01]  /*5ab0*/  S2R R51, SR_TID.X ;  /* 0x0000000000337919 */ /* 0x000e620000002100 */
[----:B------:R-:W-:Y:S01]  /*5ac0*/  ISETP.NE.U32.AND P0, PT, R4, RZ, PT ;  /* 0x000000ff0400720c */ /* 0x000fe20003f05070 */
[----:B------:R-:W-:Y:S01]  /*5ad0*/  IMAD.X R17, R12, 0x1, R44, P2 ;  /* 0x000000010c117824 */ /* 0x000fe200010e062c */
[----:B-1----:R-:W-:-:S04]  /*5ae0*/  SHF.R.U32.HI R51, RZ, 0x6, R51 ;  /* 0x00000006ff337819 */ /* 0x002fc80000011633 */
[----:B------:R1:W-:Y:S01]  /*5af0*/  LDGSTS.E [R3+0x21000], [R16.64], P1 ;  /* 0x2100000010037fae */ /* 0x0003e2000892184e */
[----:B------:R-:W-:-:S04]  /*5b00*/  SGXT.U32 R51, R51, 0x3 ;  /* 0x000000033333781a */ /* 0x000fc80000000000 */
[----:B------:R-:W-:Y:S02]  /*5b10*/  LOP3.LUT R14, R51, 0x20, RZ, 0xfc, !PT ;  /* 0x00000020330e7812 */ /* 0x000fe400078efcff */
[----:B-1----:R-:W-:-:S05]  /*5b20*/  IADD3 R16, P1, R28, R11, RZ ;  /* 0x0000000b1c107210 */ /* 0x002fca0007f3e0ff */
[----:B------:R-:W-:-:S05]  /*5b30*/  IMAD.X R17, R12, 0x1, R25, P1 ;  /* 0x000000010c117824 */ /* 0x000fca00008e0619 */
[----:B------:R2:W-:Y:S01]  /*5b40*/  LDGSTS.E [R3+0x21800], [R16.64], P0 ;  /* 0x2180000010037fae */ /* 0x0005e2000812184e */
[----:B------:R-:W-:Y:S02]  /*5b50*/  ISETP.GE.AND P0, PT, R14, UR9, PT ;  /* 0x000000090e007c0c */ /* 0x000fe4000bf06270 */
[----:B------:R-:W-:Y:S01]  /*5b60*/  PLOP3.LUT P1, PT, PT, PT, UP1, 0x40, 0x0 ;  /* 0x000000000000781c */ /* 0x000fe20003f2e818 */
[----:B------:R-:W-:Y:S01]  /*5b70*/  HMMA.1688.F32.TF32 R48, R36, R18, R32 ;  /* 0x000000122430723c */ /* 0x000fe20000081020 */
[----:B------:R-:W-:Y:S01]  /*5b80*/  SEL R4, RZ, 0x4, P0 ;  /* 0x00000004ff047807 */ /* 0x000fe20000000000 */
[----:B------:R-:W3:Y:S03]  /*5b90*/  LDL R14, [R1+0x5c] ;  /* 0x00005c00010e7983 */ /* 0x000ee60000100800 */
[----:B------:R-:W-:Y:S01]  /*5ba0*/  SEL R4, R4, RZ, P1 ;  /* 0x000000ff04047207 */ /* 0x000fe20000800000 */
[----:B------:R-:W4:Y:S01]  /*5bb0*/  LDL R32, [R1+0x60] ;  /* 0x0000600001207983 */ /* 0x000f220000100800 */
[----:B------:R-:W-:-:S02]  /*5bc0*/  SHF.R.U32.HI R25, RZ, 0x6, R29 ;  /* 0x00000006ff197819 */ /* 0x000fc4000001161d */
[----:B------:R-:W-:Y:S01]  /*5bd0*/  ISETP.NE.U32.AND P0, PT, R4, RZ, PT ;  /* 0x000000ff0400720c */ /* 0x000fe20003f05070 */
[----:B------:R-:W3:Y:S01]  /*5be0*/  LDL R35, [R1+0x34] ;  /* 0x0000340001237983 */ /* 0x000ee20000100800 */
[----:B------:R-:W-:Y:S01]  /*5bf0*/  SGXT.U32 R25, R25, 0x3 ;  /* 0x000000031919781a */ /* 0x000fe20000000000 */
[----:B------:R-:W-:Y:S02]  /*5c00*/  HMMA.1688.F32.TF32 R28, R36, R30, R20 ;  /* 0x0000001e241c723c */ /* 0x000fe40000081014 */
[----:B------:R-:W3:Y:S01]  /*5c10*/  LDL R20, [R1+0x58] ;  /* 0x0000580001147983 */ /* 0x000ee20000100800 */
[----:B------:R-:W-:-:S03]  /*5c20*/  LOP3.LUT R44, R25, 0x28, RZ, 0xfc, !PT ;  /* 0x00000028192c7812 */ /* 0x000fc600078efcff */
[----:B------:R-:W3:Y:S01]  /*5c30*/  LDL R34, [R1+0x30] ;  /* 0x0000300001227983 */ /* 0x000ee20000100800 */
[----:B--2---:R-:W-:-:S05]  /*5c40*/  IADD3 R16, P1, R24, R11, RZ ;  /* 0x0000000b18107210 */ /* 0x004fca0007f3e0ff */
[----:B------:R-:W-:Y:S01]  /*5c50*/  IMAD.X R17, R12, 0x1, R13, P1 ;  /* 0x000000010c117824 */ /* 0x000fe200008e060d */
[----:B------:R-:W-:Y:S02]  /*5c60*/  LOP3.LUT R13, R25, 0x30, RZ, 0xfc, !PT ;  /* 0x00000030190d7812 */ /* 0x000fe400078efcff */
[----:B------:R-:W-:Y:S02]  /*5c70*/  HMMA.1688.F32.TF32 R24, R36, R26, R40 ;  /* 0x0000001a2418723c */ /* 0x000fe40000081028 */
[----:B------:R1:W-:Y:S01]  /*5c80*/  LDGSTS.E [R3+0x22000], [R16.64], P0 ;  /* 0x2200000010037fae */ /* 0x0003e2000812184e */
[----:B------:R-:W-:-:S03]  /*5c90*/  ISETP.GE.AND P0, PT, R44, UR9, PT ;  /* 0x000000092c007c0c */ /* 0x000fc6000bf06270 */
[----:B------:R-:W2:Y:S04]  /*5ca0*/  LDL.LU R44, [R1+0xc] ;  /* 0x00000c00012c7983 */ /* 0x000ea80000300800 */
[----:B------:R-:W2:Y:S04]  /*5cb0*/  LDL.LU R43, [R1+0x14] ;  /* 0x00001400012b7983 */ /* 0x000ea80000300800 */
[----:B------:R-:W2:Y:S04]  /*5cc0*/  LDL.LU R42, [R1+0x1c] ;  /* 0x00001c00012a7983 */ /* 0x000ea80000300800 */
[----:B------:R-:W2:Y:S04]  /*5cd0*/  LDL.LU R41, [R1+0x10] ;  /* 0x0000100001297983 */ /* 0x000ea80000300800 */
[----:B------:R-:W2:Y:S01]  /*5ce0*/  LDL.LU R40, [R1+0x18] ;  /* 0x0000180001287983 */ /* 0x000ea20000300800 */
[----:B-1----:R-:W-:Y:S03]  /*5cf0*/  HMMA.1688.F32.TF32 R16, R36, R74, R52 ;  /* 0x0000004a2410723c */ /* 0x002fe60000081034 */
[----:B------:R-:W2:Y:S04]  /*5d00*/  LDL.LU R38, [R1+0x4] ;  /* 0x0000040001267983 */ /* 0x000ea80000300800 */
[----:B------:R-:W2:Y:S04]  /*5d10*/  LDL.LU R36, [R1+0x8] ;  /* 0x0000080001247983 */ /* 0x000ea80000300800 */
[----:B------:R-:W2:Y:S04]  /*5d20*/  LDL.LU R37, [R1] ;  /* 0x0000000001257983 */ /* 0x000ea80000300800 */
[----:B------:R-:W1:Y:S01]  /*5d30*/  S2R R73, SR_TID.X ;  /* 0x0000000000497919 */ /* 0x000e620000002100 */
[----:B------:R-:W-:-:S02]  /*5d40*/  ISETP.GE.AND P1, PT, R13, UR9, PT ;  /* 0x000000090d007c0c */ /* 0x000fc4000bf26270 */
[----:B------:R-:W-:Y:S02]  /*5d50*/  PLOP3.LUT P3, PT, PT, PT, UP1, 0x40, 0x0 ;  /* 0x000000000000781c */ /* 0x000fe40003f6e818 */
[----:B------:R-:W-:Y:S02]  /*5d60*/  SEL R4, RZ, 0x4, P1 ;  /* 0x00000004ff047807 */ /* 0x000fe40000800000 */
[----:B------:R-:W-:Y:S02]  /*5d70*/  LOP3.LUT R46, R72, 0x38, RZ, 0xfc, !PT ;  /* 0x00000038482e7812 */ /* 0x000fe400078efcff */
[----:B------:R-:W-:Y:S02]  /*5d80*/  PLOP3.LUT P2, PT, PT, PT, UP1, 0x40, 0x0 ;  /* 0x000000000000781c */ /* 0x000fe40003f4e818 */
[----:B------:R-:W-:Y:S02]  /*5d90*/  SEL R13, RZ, 0x4, P0 ;  /* 0x00000004ff0d7807 */ /* 0x000fe40000000000 */
[----:B------:R-:W-:-:S02]  /*5da0*/  SEL R4, R4, RZ, P3 ;  /* 0x000000ff04047207 */ /* 0x000fc40001800000 */
[----:B------:R-:W-:Y:S02]  /*5db0*/  ISETP.GE.AND P4, PT, R46, UR9, PT ;  /* 0x000000092e007c0c */ /* 0x000fe4000bf86270 */
[----:B------:R-:W-:Y:S02]  /*5dc0*/  SEL R13, R13, RZ, P2 ;  /* 0x000000ff0d0d7207 */ /* 0x000fe40001000000 */
[----:B------:R-:W-:Y:S02]  /*5dd0*/  ISETP.NE.U32.AND P0, PT, R4, RZ, PT ;  /* 0x000000ff0400720c */ /* 0x000fe40003f05070 */
[----:B------:R-:W-:Y:S02]  /*5de0*/  PLOP3.LUT P6, PT, PT, PT, UP1, 0x40, 0x0 ;  /* 0x000000000000781c */ /* 0x000fe40003fce818 */
[----:B-1----:R-:W-:Y:S02]  /*5df0*/  LOP3.LUT R33, R73, 0x3f, RZ, 0xc0, !PT ;  /* 0x0000003f49217812 */ /* 0x002fe400078ec0ff */
[----:B------:R-:W-:-:S02]  /*5e00*/  SEL R4, RZ, 0x4, P4 ;  /* 0x00000004ff047807 */ /* 0x000fc40002000000 */
[----:B------:R-:W-:Y:S02]  /*5e10*/  ISETP.GE.AND P5, PT, R33, UR9, PT ;  /* 0x0000000921007c0c */ /* 0x000fe4000bfa6270 */
[----:B------:R-:W-:Y:S02]  /*5e20*/  ISETP.NE.U32.AND P2, PT, R13, RZ, PT ;  /* 0x000000ff0d00720c */ /* 0x000fe40003f45070 */
[----:B------:R-:W-:Y:S02]  /*5e30*/  SEL R4, R4, RZ, P6 ;  /* 0x000000ff04047207 */ /* 0x000fe40003000000 */
[-C--:B---3--:R-:W-:Y:S02]  /*5e40*/  IADD3 R22, P3, R14, R11.reuse, RZ ;  /* 0x0000000b0e167210 */ /* 0x088fe40007f7e0ff */
[----:B----4-:R-:W-:Y:S02]  /*5e50*/  IADD3 R32, P1, R32, R11, RZ ;  /* 0x0000000b20207210 */ /* 0x010fe40007f3e0ff */
[----:B------:R-:W-:-:S02]  /*5e60*/  PLOP3.LUT P4, PT, PT, PT, UP1, 0x40, 0x0 ;  /* 0x000000000000781c */ /* 0x000fc40003f8e818 */
[----:B------:R-:W-:Y:S02]  /*5e70*/  SEL R14, RZ, 0x4, P5 ;  /* 0x00000004ff0e7807 */ /* 0x000fe40002800000 */
[----:B------:R-:W-:Y:S01]  /*5e80*/  ISETP.NE.U32.AND P6, PT, R4, RZ, PT ;  /* 0x000000ff0400720c */ /* 0x000fe20003fc5070 */
[----:B------:R-:W-:Y:S01]  /*5e90*/  IMAD.X R33, R12, 0x1, R45, P1 ;  /* 0x000000010c217824 */ /* 0x000fe200008e062d */
[----:B------:R-:W-:Y:S01]  /*5ea0*/  SEL R14, R14, RZ, P4 ;  /* 0x000000ff0e0e7207 */ /* 0x000fe20002000000 */
[----:B------:R-:W-:Y:S01]  /*5eb0*/  IMAD.X R23, R12, 0x1, R35, P3 ;  /* 0x000000010c177824 */ /* 0x000fe200018e0623 */
[----:B------:R-:W-:Y:S02]  /*5ec0*/  IADD3 R20, P5, R20, R11, RZ ;  /* 0x0000000b14147210 */ /* 0x000fe40007fbe0ff */
[----:B------:R-:W-:Y:S01]  /*5ed0*/  ISETP.NE.U32.AND P4, PT, R14, RZ, PT ;  /* 0x000000ff0e00720c */ /* 0x000fe20003f85070 */
[----:B------:R1:W-:Y:S02]  /*5ee0*/  LDGSTS.E [R3+0x22800], [R32.64], P2 ;  /* 0x2280000020037fae */ /* 0x0003e4000912184e */
[----:B------:R-:W-:-:S02]  /*5ef0*/  IMAD.X R21, R12, 0x1, R34, P5 ;  /* 0x000000010c157824 */ /* 0x000fc400028e0622 */
[----:B------:R1:W-:Y:S01]  /*5f00*/  LDGSTS.E [R3+0x23000], [R22.64], P0 ;  /* 0x2300000016037fae */ /* 0x0003e2000812184e */
[----:B------:R-:W-:-:S03]  /*5f10*/  IMAD.U32 R4, RZ, RZ, UR10 ;  /* 0x0000000aff047e24 */ /* 0x000fc6000f8e00ff */
[----:B------:R1:W-:Y:S04]  /*5f20*/  LDGSTS.E [R3+0x23800], [R20.64], P6 ;  /* 0x2380000014037fae */ /* 0x0003e8000b12184e */
[----:B------:R-:W0:Y:S01]  /*5f30*/  LDGDEPBAR ;  /* 0x00000000000079af */ /* 0x000e220000000000 */
[----:B-1----:R-:W-:Y:S01]  /*5f40*/  IMAD R3, R4, 0x10000, R2 ;  /* 0x0001000004037824 */ /* 0x002fe200078e0202 */
[----:B------:R-:W-:-:S04]  /*5f50*/  UIADD3 UR4, UR4, 0x1, URZ ;  /* 0x0000000104047890 */ /* 0x000fc8000fffe03f */
[----:B------:R-:W-:Y:S01]  /*5f60*/  UISETP.NE.U32.AND UP0, UPT, UR8, UR4, UPT ;  /* 0x000000040800728c */ /* 0x000fe2000bf05070 */
[----:B------:R-:W-:Y:S01]  /*5f70*/  IMAD.U32 R13, RZ, RZ, UR6 ;  /* 0x00000006ff0d7e24 */ /* 0x000fe2000f8e00ff */
[----:B------:R-:W-:-:S04]  /*5f80*/  UIADD3 UR9, UR9, -0x40, URZ ;  /* 0xffffffc009097890 */ /* 0x000fc8000fffe03f */
[----:B------:R-:W-:-:S04]  /*5f90*/  LEA R11, P1, R13, R11, 0x2 ;  /* 0x0000000b0d0b7211 */ /* 0x000fc800078210ff */
[----:B------:R-:W-:Y:S02]  /*5fa0*/  IADD3.X R12, R12, UR11, RZ, P1, !PT ;  /* 0x0000000b0c0c7c10 */ /* 0x000fe40008ffe4ff */
[C---:B--2--5:R-:W-:Y:S02]  /*5fb0*/  IADD3 R22, P0, R0.reuse, R43, RZ ;  /* 0x0000002b00167210 */ /* 0x064fe40007f1e0ff */
[----:B------:R-:W-:-:S03]  /*5fc0*/  IADD3 R32, P2, R0, R42, RZ ;  /* 0x0000002a00207210 */ /* 0x000fc60007f5e0ff */
[--C-:B------:R-:W-:Y:S02]  /*5fd0*/  IMAD.X R23, R41, 0x1, R6.reuse, P0 ;  /* 0x0000000129177824 */ /* 0x100fe400000e0606 */
[----:B------:R-:W-:Y:S01]  /*5fe0*/  IMAD.X R33, R40, 0x1, R6, P2 ;  /* 0x0000000128217824 */ /* 0x000fe200010e0606 */
[----:B------:R-:W-:-:S04]  /*5ff0*/  IADD3 R20, P2, R0, R44, RZ ;  /* 0x0000002c00147210 */ /* 0x000fc80007f5e0ff */
[----:B------:R1:W-:Y:S01]  /*6000*/  LDGSTS.E [R3], [R32.64], P4 ;  /* 0x0000000020037fae */ /* 0x0003e2000a12184e */
[----:B------:R-:W-:-:S03]  /*6010*/  IMAD.X R21, R36, 0x1, R6, P2 ;  /* 0x0000000124157824 */ /* 0x000fc600010e0606 */
[----:B------:R2:W-:Y:S04]  /*6020*/  LDGSTS.E [R3+0x800], [R22.64], P4 ;  /* 0x0080000016037fae */ /* 0x0005e8000a12184e */
[----:B------:R3:W-:Y:S01]  /*6030*/  LDGSTS.E [R3+0x1000], [R20.64], P4 ;  /* 0x0100000014037fae */ /* 0x0007e2000a12184e */
[C---:B-1----:R-:W-:Y:S02]  /*6040*/  IADD3 R32, P0, R0.reuse, R38, RZ ;  /* 0x0000002600207210 */ /* 0x042fe40007f1e0ff */
[----:B--2---:R-:W-:-:S03]  /*6050*/  IADD3 R22, P2, R0, R125, RZ ;  /* 0x0000007d00167210 */ /* 0x004fc60007f5e0ff */
[--C-:B------:R-:W-:Y:S01]  /*6060*/  IMAD.X R33, R37, 0x1, R6.reuse, P0 ;  /* 0x0000000125217824 */ /* 0x100fe200000e0606 */
[----:B---3--:R-:W-:Y:S01]  /*6070*/  IADD3 R20, P0, R0, R123, RZ ;  /* 0x0000007b00147210 */ /* 0x008fe20007f1e0ff */
[----:B------:R-:W-:-:S03]  /*6080*/  IMAD.X R23, R124, 0x1, R6, P2 ;  /* 0x000000017c177824 */ /* 0x000fc600010e0606 */
[----:B------:R1:W-:Y:S01]  /*6090*/  LDGSTS.E [R3+0x1800], [R32.64], P4 ;  /* 0x0180000020037fae */ /* 0x0003e2000a12184e */
        /* <DEDUP_REMOVED lines=61> */
[--C-:B------:R-:W-:Y:S01]  /*6470*/  IMAD.X R23, R82, 0x1, R6.reuse, P0 ;  /* 0x0000000152177824 */ /* 0x100fe200000e0606 */
[----:B------:R-:W-:Y:S02]  /*6480*/  IADD3 R34, P0, R0, R79, RZ ;  /* 0x0000004f00227210 */ /* 0x000fe40007f1e0ff */
[----:B------:R1:W-:Y:S01]  /*6490*/  LDGSTS.E [R3+0xc000], [R32.64], P4 ;  /* 0x0c00000020037fae */ /* 0x0003e2000a12184e */
[--C-:B------:R-:W-:Y:S02]  /*64a0*/  IMAD.X R21, R80, 0x1, R6.reuse, P2 ;  /* 0x0000000150157824 */ /* 0x100fe400010e0606 */
[----:B------:R-:W-:Y:S01]  /*64b0*/  IMAD.X R35, R78, 0x1, R6, P0 ;  /* 0x000000014e237824 */ /* 0x000fe200000e0606 */
[----:B------:R2:W-:Y:S04]  /*64c0*/  LDGSTS.E [R3+0xc800], [R22.64], P4 ;  /* 0x0c80000016037fae */ /* 0x0005e8000a12184e */
[----:B------:R3:W-:Y:S01]  /*64d0*/  LDGSTS.E [R3+0xd000], [R20.64], P4 ;  /* 0x0d00000014037fae */ /* 0x0007e2000a12184e */
[----:B-1----:R-:W-:-:S03]  /*64e0*/  IADD3 R32, P2, R0, R77, RZ ;  /* 0x0000004d00207210 */ /* 0x002fc60007f5e0ff */
[----:B------:R1:W-:Y:S01]  /*64f0*/  LDGSTS.E [R3+0xd800], [R34.64], P4 ;  /* 0x0d80000022037fae */ /* 0x0003e2000a12184e */
[----:B--2---:R-:W-:Y:S01]  /*6500*/  IADD3 R22, P0, R0, R15, RZ ;  /* 0x0000000f00167210 */ /* 0x004fe20007f1e0ff */
[----:B------:R-:W-:Y:S01]  /*6510*/  IMAD.X R33, R76, 0x1, R6, P2 ;  /* 0x000000014c217824 */ /* 0x000fe200010e0606 */
[----:B---3--:R-:W-:-:S03]  /*6520*/  IADD3 R20, P3, R0, R7, RZ ;  /* 0x0000000700147210 */ /* 0x008fc60007f7e0ff */
[--C-:B------:R-:W-:Y:S01]  /*6530*/  IMAD.X R23, R10, 0x1, R6.reuse, P0 ;  /* 0x000000010a177824 */ /* 0x100fe200000e0606 */
[----:B------:R2:W-:Y:S01]  /*6540*/  LDGSTS.E [R3+0xe000], [R32.64], P4 ;  /* 0x0e00000020037fae */ /* 0x0005e2000a12184e */
[----:B-1----:R-:W-:Y:S01]  /*6550*/  IADD3 R34, P2, R0, R5, RZ ;  /* 0x0000000500227210 */ /* 0x002fe20007f5e0ff */
[--C-:B------:R-:W-:Y:S02]  /*6560*/  IMAD.X R21, R9, 0x1, R6.reuse, P3 ;  /* 0x0000000109157824 */ /* 0x100fe400018e0606 */
[----:B------:R2:W-:Y:S02]  /*6570*/  LDGSTS.E [R3+0xe800], [R22.64], P4 ;  /* 0x0e80000016037fae */ /* 0x0005e4000a12184e */
[----:B------:R-:W-:Y:S02]  /*6580*/  IMAD.X R35, R8, 0x1, R6, P2 ;  /* 0x0000000108237824 */ /* 0x000fe400010e0606 */
[----:B------:R2:W-:Y:S01]  /*6590*/  LDGSTS.E [R3+0xf000], [R20.64], P4 ;  /* 0x0f00000014037fae */ /* 0x0005e2000a12184e */
[----:B------:R-:W-:-:S03]  /*65a0*/  IADD3 R7, P6, R7, UR13, RZ ;  /* 0x0000000d07077c10 */ /* 0x000fc6000ffde0ff */
[----:B------:R2:W-:Y:S01]  /*65b0*/  LDGSTS.E [R3+0xf800], [R34.64], P4 ;  /* 0x0f80000022037fae */ /* 0x0005e2000a12184e */
[----:B------:R-:W-:Y:S02]  /*65c0*/  IADD3 R5, P4, R5, UR13, RZ ;  /* 0x0000000d05057c10 */ /* 0x000fe4000ff9e0ff */
[----:B------:R-:W-:Y:S01]  /*65d0*/  IADD3 R79, P2, R79, UR13, RZ ;  /* 0x0000000d4f4f7c10 */ /* 0x000fe2000ff5e0ff */
[----:B------:R-:W0:Y:S01]  /*65e0*/  LDGDEPBAR ;  /* 0x00000000000079af */ /* 0x000e220000000000 */
[----:B------:R-:W-:Y:S02]  /*65f0*/  IADD3 R81, P0, R81, UR13, RZ ;  /* 0x0000000d51517c10 */ /* 0x000fe4000ff1e0ff */
[----:B------:R-:W-:Y:S02]  /*6600*/  IADD3.X R8, R8, UR7, RZ, P4, !PT ;  /* 0x0000000708087c10 */ /* 0x000fe4000a7fe4ff */
[----:B------:R-:W-:Y:S02]  /*6610*/  IADD3.X R9, R9, UR7, RZ, P6, !PT ;  /* 0x0000000709097c10 */ /* 0x000fe4000b7fe4ff */
[----:B------:R-:W-:-:S02]  /*6620*/  IADD3 R83, P4, R83, UR13, RZ ;  /* 0x0000000d53537c10 */ /* 0x000fc4000ff9e0ff */
[----:B------:R-:W-:Y:S02]  /*6630*/  IADD3 R85, P6, R85, UR13, RZ ;  /* 0x0000000d55557c10 */ /* 0x000fe4000ffde0ff */
[----:B------:R-:W-:Y:S02]  /*6640*/  IADD3.X R78, R78, UR7, RZ, P2, !PT ;  /* 0x000000074e4e7c10 */ /* 0x000fe400097fe4ff */
[----:B------:R-:W-:Y:S02]  /*6650*/  IADD3 R91, P2, R91, UR13, RZ ;  /* 0x0000000d5b5b7c10 */ /* 0x000fe4000ff5e0ff */
[----:B------:R-:W-:Y:S02]  /*6660*/  IADD3.X R80, R80, UR7, RZ, P0, !PT ;  /* 0x0000000750507c10 */ /* 0x000fe400087fe4ff */
[----:B------:R-:W-:Y:S02]  /*6670*/  IADD3 R93, P0, R93, UR13, RZ ;  /* 0x0000000d5d5d7c10 */ /* 0x000fe4000ff1e0ff */
[----:B------:R-:W-:-:S02]  /*6680*/  IADD3.X R82, R82, UR7, RZ, P4, !PT ;  /* 0x0000000752527c10 */ /* 0x000fc4000a7fe4ff */
[----:B------:R-:W-:Y:S02]  /*6690*/  IADD3.X R84, R84, UR7, RZ, P6, !PT ;  /* 0x0000000754547c10 */ /* 0x000fe4000b7fe4ff */
[----:B------:R-:W-:Y:S02]  /*66a0*/  IADD3 R95, P4, R95, UR13, RZ ;  /* 0x0000000d5f5f7c10 */ /* 0x000fe4000ff9e0ff */
[----:B------:R-:W-:Y:S02]  /*66b0*/  IADD3 R97, P6, R97, UR13, RZ ;  /* 0x0000000d61617c10 */ /* 0x000fe4000ffde0ff */
[----:B------:R-:W-:Y:S02]  /*66c0*/  IADD3.X R90, R90, UR7, RZ, P2, !PT ;  /* 0x000000075a5a7c10 */ /* 0x000fe400097fe4ff */
[----:B------:R-:W-:Y:S02]  /*66d0*/  IADD3 R103, P2, R103, UR13, RZ ;  /* 0x0000000d67677c10 */ /* 0x000fe4000ff5e0ff */
[----:B------:R-:W-:-:S02]  /*66e0*/  IADD3.X R92, R92, UR7, RZ, P0, !PT ;  /* 0x000000075c5c7c10 */ /* 0x000fc400087fe4ff */
[----:B------:R-:W-:Y:S02]  /*66f0*/  IADD3 R105, P0, R105, UR13, RZ ;  /* 0x0000000d69697c10 */ /* 0x000fe4000ff1e0ff */
[----:B------:R-:W-:Y:S02]  /*6700*/  IADD3.X R94, R94, UR7, RZ, P4, !PT ;  /* 0x000000075e5e7c10 */ /* 0x000fe4000a7fe4ff */
[----:B------:R-:W-:Y:S02]  /*6710*/  IADD3.X R96, R96, UR7, RZ, P6, !PT ;  /* 0x0000000760607c10 */ /* 0x000fe4000b7fe4ff */
[----:B------:R-:W-:Y:S02]  /*6720*/  IADD3 R15, P5, R15, UR13, RZ ;  /* 0x0000000d0f0f7c10 */ /* 0x000fe4000ffbe0ff */
[----:B------:R-:W-:Y:S02]  /*6730*/  IADD3 R107, P4, R107, UR13, RZ ;  /* 0x0000000d6b6b7c10 */ /* 0x000fe4000ff9e0ff */
[----:B------:R-:W-:-:S02]  /*6740*/  IADD3 R109, P6, R109, UR13, RZ ;  /* 0x0000000d6d6d7c10 */ /* 0x000fc4000ffde0ff */
[----:B------:R-:W-:Y:S02]  /*6750*/  IADD3.X R102, R102, UR7, RZ, P2, !PT ;  /* 0x0000000766667c10 */ /* 0x000fe400097fe4ff */
[----:B------:R-:W-:Y:S02]  /*6760*/  IADD3 R115, P2, R115, UR13, RZ ;  /* 0x0000000d73737c10 */ /* 0x000fe4000ff5e0ff */
[----:B------:R-:W-:Y:S02]  /*6770*/  IADD3.X R104, R104, UR7, RZ, P0, !PT ;  /* 0x0000000768687c10 */ /* 0x000fe400087fe4ff */
[----:B------:R-:W-:Y:S02]  /*6780*/  IADD3.X R10, R10, UR7, RZ, P5, !PT ;  /* 0x000000070a0a7c10 */ /* 0x000fe4000affe4ff */
[----:B------:R-:W-:Y:S02]  /*6790*/  IADD3 R117, P0, R117, UR13, RZ ;  /* 0x0000000d75757c10 */ /* 0x000fe4000ff1e0ff */
[----:B------:R-:W-:-:S02]  /*67a0*/  IADD3.X R106, R106, UR7, RZ, P4, !PT ;  /* 0x000000076a6a7c10 */ /* 0x000fc4000a7fe4ff */
[----:B------:R-:W-:Y:S02]  /*67b0*/  IADD3.X R108, R108, UR7, RZ, P6, !PT ;  /* 0x000000076c6c7c10 */ /* 0x000fe4000b7fe4ff */
[----:B------:R-:W-:Y:S02]  /*67c0*/  IADD3 R87, P5, R87, UR13, RZ ;  /* 0x0000000d57577c10 */ /* 0x000fe4000ffbe0ff */
[----:B------:R-:W-:Y:S02]  /*67d0*/  IADD3 R119, P4, R119, UR13, RZ ;  /* 0x0000000d77777c10 */ /* 0x000fe4000ff9e0ff */
[----:B------:R-:W-:Y:S02]  /*67e0*/  IADD3 R121, P6, R121, UR13, RZ ;  /* 0x0000000d79797c10 */ /* 0x000fe4000ffde0ff */
[----:B------:R-:W-:Y:S02]  /*67f0*/  IADD3.X R114, R114, UR7, RZ, P2, !PT ;  /* 0x0000000772727c10 */ /* 0x000fe400097fe4ff */
[----:B------:R-:W-:-:S02]  /*6800*/  IADD3 R38, P2, R38, UR13, RZ ;  /* 0x0000000d26267c10 */ /* 0x000fc4000ff5e0ff */
[----:B------:R-:W-:Y:S02]  /*6810*/  IADD3.X R116, R116, UR7, RZ, P0, !PT ;  /* 0x0000000774747c10 */ /* 0x000fe400087fe4ff */
[----:B------:R-:W-:Y:S02]  /*6820*/  IADD3.X R86, R86, UR7, RZ, P5, !PT ;  /* 0x0000000756567c10 */ /* 0x000fe4000affe4ff */
[----:B------:R-:W-:Y:S02]  /*6830*/  IADD3 R44, P0, R44, UR13, RZ ;  /* 0x0000000d2c2c7c10 */ /* 0x000fe4000ff1e0ff */
[----:B------:R-:W-:Y:S02]  /*6840*/  IADD3.X R118, R118, UR7, RZ, P4, !PT ;  /* 0x0000000776767c10 */ /* 0x000fe4000a7fe4ff */
[----:B------:R-:W-:Y:S02]  /*6850*/  IADD3.X R120, R120, UR7, RZ, P6, !PT ;  /* 0x0000000778787c10 */ /* 0x000fe4000b7fe4ff */
[----:B------:R-:W-:-:S02]  /*6860*/  IADD3 R99, P5, R99, UR13, RZ ;  /* 0x0000000d63637c10 */ /* 0x000fc4000ffbe0ff */
[----:B------:R-:W-:Y:S02]  /*6870*/  IADD3 R43, P4, R43, UR13, RZ ;  /* 0x0000000d2b2b7c10 */ /* 0x000fe4000ff9e0ff */
[----:B------:R-:W-:Y:S01]  /*6880*/  IADD3 R42, P6, R42, UR13, RZ ;  /* 0x0000000d2a2a7c10 */ /* 0x000fe2000ffde0ff */
[----:B------:R2:W-:Y:S01]  /*6890*/  STL [R1+0x4], R38 ;  /* 0x0000042601007387 */ /* 0x0005e20000100800 */
[----:B------:R-:W-:Y:S02]  /*68a0*/  IADD3.X R37, R37, UR7, RZ, P2, !PT ;  /* 0x0000000725257c10 */ /* 0x000fe400097fe4ff */
[----:B------:R-:W-:Y:S01]  /*68b0*/  IADD3 R77, P3, R77, UR13, RZ ;  /* 0x0000000d4d4d7c10 */ /* 0x000fe2000ff7e0ff */
[----:B------:R2:W-:Y:S01]  /*68c0*/  STL [R1+0xc], R44 ;  /* 0x00000c2c01007387 */ /* 0x0005e20000100800 */
[----:B------:R-:W-:Y:S02]  /*68d0*/  IADD3.X R36, R36, UR7, RZ, P0, !PT ;  /* 0x0000000724247c10 */ /* 0x000fe400087fe4ff */
[----:B------:R-:W-:Y:S01]  /*68e0*/  IADD3.X R98, R98, UR7, RZ, P5, !PT ;  /* 0x0000000762627c10 */ /* 0x000fe2000affe4ff */
[----:B------:R2:W-:Y:S01]  /*68f0*/  STL [R1+0x14], R43 ;  /* 0x0000142b01007387 */ /* 0x0005e20000100800 */
[----:B------:R-:W-:-:S02]  /*6900*/  IADD3.X R40, R40, UR7, RZ, P6, !PT ;  /* 0x0000000728287c10 */ /* 0x000fc4000b7fe4ff */
[----:B------:R-:W-:Y:S01]  /*6910*/  IADD3 R111, P5, R111, UR13, RZ ;  /* 0x0000000d6f6f7c10 */ /* 0x000fe2000ffbe0ff */
[----:B------:R2:W-:Y:S01]  /*6920*/  STL [R1+0x1c], R42 ;  /* 0x00001c2a01007387 */ /* 0x0005e20000100800 */
[----:B------:R-:W-:Y:S02]  /*6930*/  IADD3.X R41, R41, UR7, RZ, P4, !PT ;  /* 0x0000000729297c10 */ /* 0x000fe4000a7fe4ff */
[----:B------:R-:W-:Y:S01]  /*6940*/  IADD3.X R76, R76, UR7, RZ, P3, !PT ;  /* 0x000000074c4c7c10 */ /* 0x000fe20009ffe4ff */
[----:B------:R2:W-:Y:S01]  /*6950*/  STL [R1], R37 ;  /* 0x0000002501007387 */ /* 0x0005e20000100800 */
[----:B------:R-:W-:Y:S02]  /*6960*/  IADD3 R89, P3, R89, UR13, RZ ;  /* 0x0000000d59597c10 */ /* 0x000fe4000ff7e0ff */
[----:B------:R-:W-:Y:S01]  /*6970*/  IADD3.X R110, R110, UR7, RZ, P5, !PT ;  /* 0x000000076e6e7c10 */ /* 0x000fe2000affe4ff */
[----:B------:R2:W-:Y:S01]  /*6980*/  STL [R1+0x8], R36 ;  /* 0x0000082401007387 */ /* 0x0005e20000100800 */
[----:B------:R-:W-:-:S03]  /*6990*/  IADD3 R123, P5, R123, UR13, RZ ;  /* 0x0000000d7b7b7c10 */ /* 0x000fc6000ffbe0ff */
[----:B------:R2:W-:Y:S01]  /*69a0*/  STL [R1+0x18], R40 ;  /* 0x0000182801007387 */ /* 0x0005e20000100800 */
[----:B------:R-:W-:-:S03]  /*69b0*/  IADD3.X R88, R88, UR7, RZ, P3, !PT ;  /* 0x0000000758587c10 */ /* 0x000fc60009ffe4ff */
[----:B------:R2:W-:Y:S01]  /*69c0*/  STL [R1+0x10], R41 ;  /* 0x0000102901007387 */ /* 0x0005e20000100800 */
[----:B------:R-:W-:Y:S02]  /*69d0*/  IADD3 R101, P3, R101, UR13, RZ ;  /* 0x0000000d65657c10 */ /* 0x000fe4000ff7e0ff */
[----:B------:R-:W-:Y:S02]  /*69e0*/  IADD3.X R122, R122, UR7, RZ, P5, !PT ;  /* 0x000000077a7a7c10 */ /* 0x000fe4000affe4ff */
[----:B------:R-:W-:Y:S02]  /*69f0*/  PLOP3.LUT P5, PT, PT, PT, UP0, 0x80, 0x0 ;  /* 0x000000000000781c */ /* 0x000fe40003faf008 */
[----:B------:R-:W-:Y:S02]  /*6a00*/  IADD3.X R100, R100, UR7, RZ, P3, !PT ;  /* 0x0000000764647c10 */ /* 0x000fe40009ffe4ff */
[----:B------:R-:W-:-:S04]  /*6a10*/  IADD3 R113, P3, R113, UR13, RZ ;  /* 0x0000000d71717c10 */ /* 0x000fc8000ff7e0ff */
[----:B------:R-:W-:Y:S02]  /*6a20*/  IADD3.X R112, R112, UR7, RZ, P3, !PT ;  /* 0x0000000770707c10 */ /* 0x000fe40009ffe4ff */
[----:B------:R-:W-:-:S04]  /*6a30*/  IADD3 R125, P3, R125, UR13, RZ ;  /* 0x0000000d7d7d7c10 */ /* 0x000fc8000ff7e0ff */
[----:B------:R-:W-:Y:S01]  /*6a40*/  IADD3.X R124, R124, UR7, RZ, P3, !PT ;  /* 0x000000077c7c7c10 */ /* 0x000fe20009ffe4ff */
[----:B--2---:R-:W-:Y:S01]  /*6a50*/  @!P5 CALL.REL.NOINC `(.L_x_1) ;  /* 0x000000100000d944 */ /* 0x004fe20003c00000 */
[----:B------:R-:W-:Y:S05]  /*6a60*/  BRA `(.L_x_2) ;  /* 0xffffe25000007947 */ /* 0x000fea000383ffff */
.L_x_1:
[----:B-1----:R-:W2:Y:S01]  /*6a70*/  LDL.LU R20, [R1+0x78] ;  /* 0x0000780001147983 */ /* 0x002ea20000300800 */
[----:B------:R-:W-:-:S04]  /*6a80*/  DEPBAR.LE SB0, 0x0 ;  /* 0x000080000000791a */ /* 0x000fc80000000000 */
[----:B------:R-:W3:Y:S04]  /*6a90*/  LDL.LU R13, [R1+0x74] ;  /* 0x00007400010d7983 */ /* 0x000ee80000300800 */
[----:B------:R-:W1:Y:S04]  /*6aa0*/  S2R R3, SR_TID.X ;  /* 0x0000000000037919 */ /* 0x000e680000002100 */
[----:B------:R-:W4:Y:S01]  /*6ab0*/  S2R R14, SR_TID.X ;  /* 0x00000000000e7919 */ /* 0x000f220000002100 */
[----:B-1----:R-:W-:Y:S02]  /*6ac0*/  IMAD.SHL.U32 R0, R3, 0x20, RZ ;  /* 0x0000002003007824 */ /* 0x002fe400078e00ff */
[----:B----4-:R-:W-:-:S02]  /*6ad0*/  IMAD.SHL.U32 R14, R14, 0x4, RZ ;  /* 0x000000040e0e7824 */ /* 0x010fc400078e00ff */
[----:B------:R-:W-:-:S04]  /*6ae0*/  IMAD R4, R3, 0x200, R3 ;  /* 0x0000020003047824 */ /* 0x000fc800078e0203 */
[----:B------:R-:W-:-:S05]  /*6af0*/  IMAD.SHL.U32 R4, R4, 0x10, RZ ;  /* 0x0000001004047824 */ /* 0x000fca00078e00ff */
[----:B------:R-:W-:Y:S01]  /*6b00*/  LOP3.LUT R5, R4, 0xc7f0, RZ, 0xc0, !PT ;  /* 0x0000c7f004057812 */ /* 0x000fe200078ec0ff */
[----:B------:R-:W-:Y:S02]  /*6b10*/  IMAD.MOV.U32 R8, RZ, RZ, R69 ;  /* 0x000000ffff087224 */ /* 0x000fe400078e0045 */
[----:B------:R-:W-:Y:S02]  /*6b20*/  IMAD.MOV.U32 R9, RZ, RZ, R65 ;  /* 0x000000ffff097224 */ /* 0x000fe400078e0041 */
[----:B------:R-:W-:Y:S02]  /*6b30*/  IMAD.MOV.U32 R10, RZ, RZ, R61 ;  /* 0x000000ffff0a7224 */ /* 0x000fe400078e003d */
[----:B------:R-:W-:Y:S02]  /*6b40*/  IMAD.MOV.U32 R11, RZ, RZ, R57 ;  /* 0x000000ffff0b7224 */ /* 0x000fe400078e0039 */
[----:B------:R-:W-:Y:S02]  /*6b50*/  IMAD.MOV.U32 R4, RZ, RZ, R68 ;  /* 0x000000ffff047224 */ /* 0x000fe400078e0044 */
[----:B------:R-:W-:-:S02]  /*6b60*/  IMAD.MOV.U32 R6, RZ, RZ, R60 ;  /* 0x000000ffff067224 */ /* 0x000fc400078e003c */
[----:B------:R-:W-:Y:S01]  /*6b70*/  IMAD.MOV.U32 R7, RZ, RZ, R56 ;  /* 0x000000ffff077224 */ /* 0x000fe200078e0038 */
[----:B------:R-:W-:Y:S01]  /*6b80*/  BAR.SYNC.DEFER_BLOCKING 0x0 ;  /* 0x0000000000007b1d */ /* 0x000fe20000010000 */
[----:B--2---:R-:W-:Y:S01]  /*6b90*/  LOP3.LUT R2, R20, 0x60, R0, 0xf8, !PT ;  /* 0x0000006014027812 */ /* 0x004fe200078ef800 */
[C---:B------:R-:W-:Y:S01]  /*6ba0*/  IMAD.SHL.U32 R0, R3.reuse, 0x800, RZ ;  /* 0x0000080003007824 */ /* 0x040fe200078e00ff */
[----:B------:R-:W-:Y:S02]  /*6bb0*/  LOP3.LUT R3, R3, 0x100, RZ, 0xc0, !PT ;  /* 0x0000010003037812 */ /* 0x000fe400078ec0ff */
[----:B------:R-:W-:Y:S02]  /*6bc0*/  LOP3.LUT R2, R2, 0x70, R14, 0x78, !PT ;  /* 0x0000007002027812 */ /* 0x000fe400078e780e */
[----:B------:R-:W-:-:S04]  /*6bd0*/  LOP3.LUT R0, R0, 0xc000, RZ, 0xc0, !PT ;  /* 0x0000c00000007812 */ /* 0x000fc800078ec0ff */
[----:B------:R-:W-:Y:S02]  /*6be0*/  IADD3 R20, R2, R0, R3 ;  /* 0x0000000002147210 */ /* 0x000fe40007ffe003 */
[----:B------:R-:W2:Y:S04]  /*6bf0*/  LDL.LU R2, [R1+0x98] ;  /* 0x0000980001027983 */ /* 0x000ea80000300800 */
[----:B------:R-:W4:Y:S04]  /*6c00*/  LDL.LU R21, [R1+0x24] ;  /* 0x0000240001157983 */ /* 0x000f280000300800 */
[----:B------:R-:W5:Y:S04]  /*6c10*/  LDL.LU R35, [R1+0xe4] ;  /* 0x0000e40001237983 */ /* 0x000f680000300800 */
[----:B------:R-:W5:Y:S04]  /*6c20*/  LDL.LU R32, [R1+0x94] ;  /* 0x0000940001207983 */ /* 0x000f680000300800 */
[----:B------:R-:W5:Y:S04]  /*6c30*/  LDL.LU R34, [R1+0x90] ;  /* 0x0000900001227983 */ /* 0x000f680000300800 */
[----:B------:R-:W5:Y:S01]  /*6c40*/  LDL.LU R33, [R1+0x8c] ;  /* 0x00008c0001217983 */ /* 0x000f620000300800 */
[----:B---3--:R-:W-:Y:S01]  /*6c50*/  LOP3.LUT R0, R5, 0x60, R13, 0x78, !PT ;  /* 0x0000006005007812 */ /* 0x008fe200078e780d */
[----:B------:R-:W-:-:S02]  /*6c60*/  IMAD.MOV.U32 R5, RZ, RZ, R64 ;  /* 0x000000ffff057224 */ /* 0x000fc400078e0040 */
[----:B------:R-:W3:Y:S04]  /*6c70*/  LDL.LU R42, [R1+0x88] ;  /* 0x00008800012a7983 */ /* 0x000ee80000300800 */
[----:B------:R1:W-:Y:S04]  /*6c80*/  STS.128 [R20+0x400], R8 ;  /* 0x0004000814007388 */ /* 0x0003e80000000c00 */
[----:B------:R1:W-:Y:S02]  /*6c90*/  STS.128 [R20], R4 ;  /* 0x0000000414007388 */ /* 0x0003e40000000c00 */
[----:B-1----:R-:W-:-:S02]  /*6ca0*/  IMAD.MOV.U32 R8, RZ, RZ, R49 ;  /* 0x000000ffff087224 */ /* 0x002fc400078e0031 */
[----:B------:R-:W3:Y:S01]  /*6cb0*/  LDL.LU R49, [R1+0xf8] ;  /* 0x0000f80001317983 */ /* 0x000ee20000300800 */
[----:B------:R-:W-:-:S03]  /*6cc0*/  IMAD.MOV.U32 R4, RZ, RZ, R48 ;  /* 0x000000ffff047224 */ /* 0x000fc600078e0030 */
[----:B------:R-:W3:Y:S01]  /*6cd0*/  LDL.LU R48, [R1+0x84] ;  /* 0x0000840001307983 */ /* 0x000ee20000300800 */
[----:B------:R-:W-:Y:S02]  /*6ce0*/  IMAD.MOV.U32 R7, RZ, RZ, R16 ;  /* 0x000000ffff077224 */ /* 0x000fe400078e0010 */
[----:B------:R-:W-:Y:S01]  /*6cf0*/  IMAD.MOV.U32 R16, RZ, RZ, R51 ;  /* 0x000000ffff107224 */ /* 0x000fe200078e0033 */
[----:B------:R-:W3:Y:S04]  /*6d00*/  LDL.LU R46, [R1+0x80] ;  /* 0x00008000012e7983 */ /* 0x000ee80000300800 */
[----:B------:R-:W3:Y:S01]  /*6d10*/  LDL.LU R51, [R1+0x7c] ;  /* 0x00007c0001337983 */ /* 0x000ee20000300800 */
[----:B------:R-:W-:Y:S02]  /*6d20*/  IMAD.MOV.U32 R12, RZ, RZ, R70 ;  /* 0x000000ffff0c7224 */ /* 0x000fe400078e0046 */
[----:B------:R-:W-:-:S02]  /*6d30*/  IMAD.MOV.U32 R13, RZ, RZ, R66 ;  /* 0x000000ffff0d7224 */ /* 0x000fc400078e0042 */
[----:B------:R-:W-:Y:S02]  /*6d40*/  IMAD.MOV.U32 R14, RZ, RZ, R62 ;  /* 0x000000ffff0e7224 */ /* 0x000fe400078e003e */
[----:B------:R-:W-:Y:S02]  /*6d50*/  IMAD.MOV.U32 R15, RZ, RZ, R58 ;  /* 0x000000ffff0f7224 */ /* 0x000fe400078e003a */
[----:B------:R-:W-:-:S03]  /*6d60*/  IMAD.MOV.U32 R11, RZ, RZ, R17 ;  /* 0x000000ffff0b7224 */ /* 0x000fc600078e0011 */
[----:B------:R1:W-:Y:S01]  /*6d70*/  STS.128 [R20+0x80], R12 ;  /* 0x0000800c14007388 */ /* 0x0003e20000000c00 */
[----:B------:R-:W-:Y:S02]  /*6d80*/  IMAD.MOV.U32 R56, RZ, RZ, R71 ;  /* 0x000000ffff387224 */ /* 0x000fe400078e0047 */
[----:B------:R-:W-:Y:S02]  /*6d90*/  IMAD.MOV.U32 R57, RZ, RZ, R67 ;  /* 0x000000ffff397224 */ /* 0x000fe400078e0043 */
[----:B------:R-:W-:Y:S02]  /*6da0*/  IMAD.MOV.U32 R58, RZ, RZ, R63 ;  /* 0x000000ffff3a7224 */ /* 0x000fe400078e003f */
[----:B------:R-:W-:Y:S02]  /*6db0*/  IMAD.MOV.U32 R5, RZ, RZ, R28 ;  /* 0x000000ffff057224 */ /* 0x000fe400078e001c */
[----:B------:R-:W-:Y:S02]  /*6dc0*/  IMAD.MOV.U32 R6, RZ, RZ, R24 ;  /* 0x000000ffff067224 */ /* 0x000fe400078e0018 */
[----:B------:R-:W-:-:S02]  /*6dd0*/  IMAD.MOV.U32 R9, RZ, RZ, R29 ;  /* 0x000000ffff097224 */ /* 0x000fc400078e001d */
[----:B------:R-:W-:Y:S02]  /*6de0*/  IMAD.MOV.U32 R10, RZ, RZ, R25 ;  /* 0x000000ffff0a7224 */ /* 0x000fe400078e0019 */
[----:B------:R-:W-:Y:S02]  /*6df0*/  IMAD.MOV.U32 R17, RZ, RZ, R31 ;  /* 0x000000ffff117224 */ /* 0x000fe400078e001f */
[----:B-1----:R-:W-:Y:S02]  /*6e00*/  IMAD.MOV.U32 R15, RZ, RZ, R18 ;  /* 0x000000ffff0f7224 */ /* 0x002fe400078e0012 */
[----:B------:R-:W-:Y:S02]  /*6e10*/  IMAD.MOV.U32 R12, RZ, RZ, R50 ;  /* 0x000000ffff0c7224 */ /* 0x000fe400078e0032 */
[----:B------:R-:W-:Y:S02]  /*6e20*/  IMAD.MOV.U32 R13, RZ, RZ, R30 ;  /* 0x000000ffff0d7224 */ /* 0x000fe400078e001e */
[----:B------:R-:W-:Y:S01]  /*6e30*/  IMAD.MOV.U32 R14, RZ, RZ, R26 ;  /* 0x000000ffff0e7224 */ /* 0x000fe200078e001a */
[----:B------:R-:W-:Y:S01]  /*6e40*/  STS.128 [R20+0x480], R56 ;  /* 0x0004803814007388 */ /* 0x000fe20000000c00 */
[----:B------:R-:W-:-:S03]  /*6e50*/  IMAD.MOV.U32 R18, RZ, RZ, R27 ;  /* 0x000000ffff127224 */ /* 0x000fc600078e001b */
[----:B------:R-:W-:Y:S04]  /*6e60*/  STS.128 [R20+0x200], R4 ;  /* 0x0002000414007388 */ /* 0x000fe80000000c00 */
[----:B------:R-:W-:Y:S04]  /*6e70*/  STS.128 [R20+0x600], R8 ;  /* 0x0006000814007388 */ /* 0x000fe80000000c00 */
[----:B------:R-:W-:Y:S04]  /*6e80*/  STS.128 [R20+0x280], R12 ;  /* 0x0002800c14007388 */ /* 0x000fe80000000c00 */
[----:B------:R-:W-:Y:S04]  /*6e90*/  STS.128 [R20+0x680], R16 ;  /* 0x0006801014007388 */ /* 0x000fe80000000c00 */
[----:B------:R-:W-:Y:S06]  /*6ea0*/  BAR.SYNC.DEFER_BLOCKING 0x0 ;  /* 0x0000000000007b1d */ /* 0x000fec0000010000 */
[----:B------:R-:W3:Y:S04]  /*6eb0*/  LDL.LU R50, [R1+0xf4] ;  /* 0x0000f40001327983 */ /* 0x000ee80000300800 */
[----:B------:R-:W3:Y:S04]  /*6ec0*/  LDL.LU R47, [R1+0xf0] ;  /* 0x0000f000012f7983 */ /* 0x000ee80000300800 */
[----:B------:R-:W1:Y:S04]  /*6ed0*/  LDS.128 R12, [R0] ;  /* 0x00000000000c7984 */ /* 0x000e680000000c00 */
[----:B------:R-:W1:Y:S04]  /*6ee0*/  LDS.128 R8, [R0+0x800] ;  /* 0x0008000000087984 */ /* 0x000e680000000c00 */
[----:B------:R-:W1:Y:S04]  /*6ef0*/  LDS.128 R4, [R0+0x1000] ;  /* 0x0010000000047984 */ /* 0x000e680000000c00 */
[----:B------:R-:W1:Y:S04]  /*6f00*/  LDS.128 R16, [R0+0x1800] ;  /* 0x0018000000107984 */ /* 0x000e680000000c00 */
[----:B------:R-:W-:Y:S04]  /*6f10*/  LDS.128 R24, [R0+0x2800] ;  /* 0x0028000000187984 */ /* 0x000fe80000000c00 */
[----:B------:R-:W-:Y:S01]  /*6f20*/  LDS.128 R28, [R0+0x3000] ;  /* 0x00300000001c7984 */ /* 0x000fe20000000c00 */
[C---:B--2---:R-:W-:Y:S01]  /*6f30*/  IMAD R3, R2.reuse, c[0x0][0x194], RZ ;  /* 0x0000650002037a24 */ /* 0x044fe200078e02ff */
[----:B------:R-:W-:Y:S01]  /*6f40*/  ISETP.GE.AND P0, PT, R2, c[0x0][0x178], PT ;  /* 0x00005e0002007a0c */ /* 0x000fe20003f06270 */
[----:B----4-:R-:W-:-:S03]  /*6f50*/  IMAD R45, R21, c[0x0][0x198], RZ ;  /* 0x00006600152d7a24 */ /* 0x010fc600078e02ff */
[----:B------:R-:W-:Y:S02]  /*6f60*/  LEA R2, P2, R3, c[0x0][0x170], 0x2 ;  /* 0x00005c0003027a11 */ /* 0x000fe400078410ff */
[----:B------:R-:W-:Y:S02]  /*6f70*/  ISETP.LT.AND P1, PT, R21, c[0x0][0x17c], !P0 ;  /* 0x00005f0015007a0c */ /* 0x000fe40004721270 */
[----:B------:R-:W2:Y:S01]  /*6f80*/  LDS.128 R20, [R0+0x2000] ;  /* 0x0020000000147984 */ /* 0x000ea20000000c00 */
[----:B------:R-:W-:Y:S02]  /*6f90*/  LEA.HI.X.SX32 R3, R3, c[0x0][0x174], 0x2, P2 ;  /* 0x00005d0003037a11 */ /* 0x000fe400010f16ff */
[C---:B------:R-:W-:Y:S02]  /*6fa0*/  LEA R36, P4, R45.reuse, R2, 0x2 ;  /* 0x000000022d247211 */ /* 0x040fe400078810ff */
[C---:B-----5:R-:W-:Y:S01]  /*6fb0*/  ISETP.LT.AND P2, PT, R32.reuse, c[0x0][0x17c], !P0 ;  /* 0x00005f0020007a0c */ /* 0x060fe20004741270 */
[----:B------:R-:W-:Y:S01]  /*6fc0*/  IMAD R32, R32, c[0x0][0x198], RZ ;  /* 0x0000660020207a24 */ /* 0x000fe200078e02ff */
[----:B------:R-:W-:Y:S01]  /*6fd0*/  LEA.HI.X.SX32 R37, R45, R3, 0x2, P4 ;  /* 0x000000032d257211 */ /* 0x000fe200020f16ff */
[----:B------:R-:W-:-:S03]  /*6fe0*/  IMAD R41, R34, c[0x0][0x198], RZ ;  /* 0x0000660022297a24 */ /* 0x000fc600078e02ff */
[-C--:B------:R-:W-:Y:S01]  /*6ff0*/  LEA R38, P6, R32, R2.reuse, 0x2 ;  /* 0x0000000220267211 */ /* 0x080fe200078c10ff */
[----:B-1----:R1:W-:Y:S01]  /*7000*/  @P1 STG.E [R36.64], R12 ;  /* 0x0000000c24001986 */ /* 0x0023e2000c10190e */
[----:B------:R-:W-:Y:S01]  /*7010*/  ISETP.LT.AND P4, PT, R34, c[0x0][0x17c], !P0 ;  /* 0x00005f0022007a0c */ /* 0x000fe20004781270 */
[----:B------:R-:W-:Y:S01]  /*7020*/  IMAD R43, R33, c[0x0][0x198], RZ ;  /* 0x00006600212b7a24 */ /* 0x000fe200078e02ff */
[----:B------:R-:W-:Y:S02]  /*7030*/  ISETP.LT.AND P3, PT, R35, c[0x0][0x17c], !P0 ;  /* 0x00005f0023007a0c */ /* 0x000fe40004761270 */
[----:B------:R-:W-:Y:S02]  /*7040*/  ISETP.LT.AND P1, PT, R33, c[0x0][0x17c], !P0 ;  /* 0x00005f0021007a0c */ /* 0x000fe40004721270 */
[----:B------:R-:W-:Y:S02]  /*7050*/  LEA.HI.X.SX32 R39, R32, R3, 0x2, P6 ;  /* 0x0000000320277211 */ /* 0x000fe400030f16ff */
[----:B------:R-:W4:Y:S01]  /*7060*/  LDS.128 R32, [R0+0x3800] ;  /* 0x0038000000207984 */ /* 0x000f220000000c00 */
[----:B------:R-:W-:Y:S01]  /*7070*/  LEA R40, P5, R41, R2, 0x2 ;  /* 0x0000000229287211 */ /* 0x000fe200078a10ff */
[----:B---3--:R-:W-:-:S03]  /*7080*/  IMAD R44, R42, c[0x0][0x198], RZ ;  /* 0x000066002a2c7a24 */ /* 0x008fc600078e02ff */
[-C--:B------:R-:W-:Y:S01]  /*7090*/  LEA.HI.X.SX32 R41, R41, R3.reuse, 0x2, P5 ;  /* 0x0000000329297211 */ /* 0x080fe200028f16ff */
[----:B------:R3:W-:Y:S01]  /*70a0*/  @P2 STG.E [R38.64], R8 ;  /* 0x0000000826002986 */ /* 0x0007e2000c10190e */
[----:B------:R-:W-:Y:S02]  /*70b0*/  ISETP.LT.AND P6, PT, R42, c[0x0][0x17c], !P0 ;  /* 0x00005f002a007a0c */ /* 0x000fe400047c1270 */
[CC--:B-1----:R-:W-:Y:S01]  /*70c0*/  LEA R36, P2, R43.reuse, R2.reuse, 0x2 ;  /* 0x000000022b247211 */ /* 0x0c2fe200078410ff */
[----:B------:R1:W-:Y:S01]  /*70d0*/  @P4 STG.E [R40.64], R4 ;  /* 0x0000000428004986 */ /* 0x0003e2000c10190e */
[C---:B------:R-:W-:Y:S02]  /*70e0*/  LEA R42, P4, R44.reuse, R2, 0x2 ;  /* 0x000000022c2a7211 */ /* 0x040fe400078810ff */
[-C--:B------:R-:W-:Y:S02]  /*70f0*/  LEA.HI.X.SX32 R37, R43, R3.reuse, 0x2, P2 ;  /* 0x000000032b257211 */ /* 0x080fe400010f16ff */
[----:B------:R-:W-:Y:S01]  /*7100*/  LEA.HI.X.SX32 R43, R44, R3, 0x2, P4 ;  /* 0x000000032c2b7211 */ /* 0x000fe200020f16ff */
[C---:B------:R-:W-:Y:S01]  /*7110*/  IMAD R12, R48.reuse, c[0x0][0x198], RZ ;  /* 0x00006600300c7a24 */ /* 0x040fe200078e02ff */
[----:B------:R-:W-:-:S04]  /*7120*/  ISETP.LT.AND P5, PT, R48, c[0x0][0x17c], !P0 ;  /* 0x00005f0030007a0c */ /* 0x000fc800047a1270 */
[C---:B---3--:R-:W-:Y:S01]  /*7130*/  LEA R38, P4, R12.reuse, R2, 0x2 ;  /* 0x000000020c267211 */ /* 0x048fe200078810ff */
[----:B------:R3:W-:Y:S01]  /*7140*/  @P1 STG.E [R36.64], R16 ;  /* 0x0000001024001986 */ /* 0x0007e2000c10190e */
[----:B------:R-:W-:Y:S01]  /*7150*/  ISETP.LT.AND P2, PT, R49, c[0x0][0x17c], !P0 ;  /* 0x00005f0031007a0c */ /* 0x000fe20004741270 */
[C---:B-1----:R-:W-:Y:S01]  /*7160*/  IMAD R4, R51.reuse, c[0x0][0x198], RZ ;  /* 0x0000660033047a24 */ /* 0x042fe200078e02ff */
[----:B------:R-:W-:Y:S01]  /*7170*/  LEA.HI.X.SX32 R39, R12, R3, 0x2, P4 ;  /* 0x000000030c277211 */ /* 0x000fe200020f16ff */
[----:B------:R-:W5:Y:S01]  /*7180*/  LDL.LU R49, [R1+0xec] ;  /* 0x0000ec0001317983 */ /* 0x000f620000300800 */
[C---:B------:R-:W-:Y:S01]  /*7190*/  IMAD R44, R46.reuse, c[0x0][0x198], RZ ;  /* 0x000066002e2c7a24 */ /* 0x040fe200078e02ff */
[----:B------:R-:W-:Y:S02]  /*71a0*/  ISETP.LT.AND P1, PT, R46, c[0x0][0x17c], !P0 ;  /* 0x00005f002e007a0c */ /* 0x000fe40004721270 */
[----:B------:R-:W5:Y:S01]  /*71b0*/  LDL.LU R48, [R1+0xe8] ;  /* 0x0000e80001307983 */ /* 0x000f620000300800 */
[----:B------:R-:W-:-:S03]  /*71c0*/  ISETP.LT.AND P4, PT, R51, c[0x0][0x17c], !P0 ;  /* 0x00005f0033007a0c */ /* 0x000fc60004781270 */
[----:B--2---:R-:W-:Y:S04]  /*71d0*/  @P6 STG.E [R42.64], R20 ;  /* 0x000000142a006986 */ /* 0x004fe8000c10190e */
[----:B------:R-:W2:Y:S04]  /*71e0*/  LDL.LU R46, [R1+0xe0] ;  /* 0x0000e000012e7983 */ /* 0x000ea80000300800 */
[----:B------:R-:W-:Y:S01]  /*71f0*/  @P5 STG.E [R38.64], R24 ;  /* 0x0000001826005986 */ /* 0x000fe2000c10190e */
[----:B---3--:R-:W-:-:S03]  /*7200*/  LEA R36, P5, R4, R2, 0x2 ;  /* 0x0000000204247211 */ /* 0x008fc600078a10ff */
[----:B------:R-:W3:Y:S01]  /*7210*/  LDL.LU R8, [R1+0xdc] ;  /* 0x0000dc0001087983 */ /* 0x000ee20000300800 */
[----:B------:R-:W-:Y:S02]  /*7220*/  LEA R40, P6, R44, R2, 0x2 ;  /* 0x000000022c287211 */ /* 0x000fe400078c10ff */
[-C--:B------:R-:W-:Y:S02]  /*7230*/  LEA.HI.X.SX32 R37, R4, R3.reuse, 0x2, P5 ;  /* 0x0000000304257211 */ /* 0x080fe400028f16ff */
[----:B------:R-:W3:Y:S01]  /*7240*/  LDL.LU R4, [R1+0xd8] ;  /* 0x0000d80001047983 */ /* 0x000ee20000300800 */
[----:B------:R-:W-:Y:S01]  /*7250*/  LEA.HI.X.SX32 R41, R44, R3, 0x2, P6 ;  /* 0x000000032c297211 */ /* 0x000fe200030f16ff */
[----:B------:R-:W-:Y:S02]  /*7260*/  IMAD.MOV.U32 R0, RZ, RZ, c[0x0][0x198] ;  /* 0x00006600ff007624 */ /* 0x000fe400078e00ff */
[----:B------:R-:W3:Y:S04]  /*7270*/  LDL.LU R16, [R1+0xd4] ;  /* 0x0000d40001107983 */ /* 0x000ee80000300800 */
[----:B------:R-:W-:Y:S04]  /*7280*/  @P1 STG.E [R40.64], R28 ;  /* 0x0000001c28001986 */ /* 0x000fe8000c10190e */
[----:B----4-:R1:W-:Y:S01]  /*7290*/  @P4 STG.E [R36.64], R32 ;  /* 0x0000002024004986 */ /* 0x0103e2000c10190e */
[----:B------:R-:W-:-:S03]  /*72a0*/  IMAD R45, R0, 0x40, R45 ;  /* 0x00000040002d7824 */ /* 0x000fc600078e022d */
[----:B-1----:R-:W4:Y:S02]  /*72b0*/  LDL.LU R32, [R1+0xd0] ;  /* 0x0000d00001207983 */ /* 0x002f240000300800 */
[----:B------:R-:W-:-:S04]  /*72c0*/  LEA R42, P6, R45, R2, 0x2 ;  /* 0x000000022d2a7211 */ /* 0x000fc800078c10ff */
[----:B------:R-:W-:-:S05]  /*72d0*/  LEA.HI.X.SX32 R43, R45, R3, 0x2, P6 ;  /* 0x000000032d2b7211 */ /* 0x000fca00030f16ff */
[----:B------:R1:W-:Y:S04]  /*72e0*/  @P3 STG.E [R42.64], R13 ;  /* 0x0000000d2a003986 */ /* 0x0003e8000c10190e */
[----:B-1----:R-:W4:Y:S04]  /*72f0*/  LDL.LU R42, [R1+0xcc] ;  /* 0x0000cc00012a7983 */ /* 0x002f280000300800 */
[----:B------:R-:W4:Y:S04]  /*7300*/  LDL.LU R28, [R1+0xc8] ;  /* 0x0000c800011c7983 */ /* 0x000f280000300800 */
[----:B------:R-:W4:Y:S04]  /*7310*/  LDL.LU R24, [R1+0xc4] ;  /* 0x0000c40001187983 */ /* 0x000f280000300800 */
[----:B------:R-:W4:Y:S01]  /*7320*/  LDL.LU R20, [R1+0xc0] ;  /* 0x0000c00001147983 */ /* 0x000f220000300800 */
[----:B------:R-:W-:Y:S01]  /*7330*/  ISETP.LT.AND P5, PT, R47, c[0x0][0x17c], !P0 ;  /* 0x00005f002f007a0c */ /* 0x000fe200047a1270 */
[----:B------:R-:W-:-:S04]  /*7340*/  IMAD R47, R0, 0x8, R45 ;  /* 0x00000008002f7824 */ /* 0x000fc800078e022d */
[----:B------:R-:W-:Y:S01]  /*7350*/  IMAD R45, R0, 0x8, R47 ;  /* 0x00000008002d7824 */ /* 0x000fe200078e022f */
[CC--:B------:R-:W-:Y:S02]  /*7360*/  LEA R38, P6, R47.reuse, R2.reuse, 0x2 ;  /* 0x000000022f267211 */ /* 0x0c0fe400078c10ff */
[----:B------:R-:W-:Y:S02]  /*7370*/  ISETP.LT.AND P1, PT, R50, c[0x0][0x17c], !P0 ;  /* 0x00005f0032007a0c */ /* 0x000fe40004721270 */
[----:B------:R-:W-:Y:S01]  /*7380*/  LEA.HI.X.SX32 R39, R47, R3, 0x2, P6 ;  /* 0x000000032f277211 */ /* 0x000fe200030f16ff */
[----:B------:R-:W-:Y:S01]  /*7390*/  IMAD R47, R0, 0x8, R45 ;  /* 0x00000008002f7824 */ /* 0x000fe200078e022d */
[----:B------:R-:W-:-:S04]  /*73a0*/  LEA R40, P6, R45, R2, 0x2 ;  /* 0x000000022d287211 */ /* 0x000fc800078c10ff */
[-C--:B------:R-:W-:Y:S01]  /*73b0*/  LEA.HI.X.SX32 R41, R45, R3.reuse, 0x2, P6 ;  /* 0x000000032d297211 */ /* 0x080fe200030f16ff */
[C---:B------:R-:W-:Y:S01]  /*73c0*/  IMAD R45, R0.reuse, 0x8, R47 ;  /* 0x00000008002d7824 */ /* 0x040fe200078e022f */
[CC--:B------:R-:W-:Y:S01]  /*73d0*/  LEA R36, P6, R47.reuse, R2.reuse, 0x2 ;  /* 0x000000022f247211 */ /* 0x0c0fe200078c10ff */
[----:B------:R1:W-:Y:S02]  /*73e0*/  @P2 STG.E [R38.64], R9 ;  /* 0x0000000926002986 */ /* 0x0003e4000c10190e */
[C---:B------:R-:W-:Y:S01]  /*73f0*/  IMAD R43, R0.reuse, 0x8, R45 ;  /* 0x00000008002b7824 */ /* 0x040fe200078e022d */
[-C--:B------:R-:W-:Y:S02]  /*7400*/  LEA.HI.X.SX32 R37, R47, R3.reuse, 0x2, P6 ;  /* 0x000000032f257211 */ /* 0x080fe400030f16ff */
[C---:B------:R-:W-:Y:S01]  /*7410*/  LEA R12, P6, R45.reuse, R2, 0x2 ;  /* 0x000000022d0c7211 */ /* 0x040fe200078c10ff */
[----:B------:R1:W-:Y:S03]  /*7420*/  @P1 STG.E [R40.64], R5 ;  /* 0x0000000528001986 */ /* 0x0003e6000c10190e */
[----:B------:R-:W-:Y:S01]  /*7430*/  LEA.HI.X.SX32 R13, R45, R3, 0x2, P6 ;  /* 0x000000032d0d7211 */ /* 0x000fe200030f16ff */
[C---:B-1----:R-:W-:Y:S01]  /*7440*/  IMAD R39, R0.reuse, 0x8, R43 ;  /* 0x0000000800277824 */ /* 0x042fe200078e022b */
[----:B------:R1:W-:Y:S03]  /*7450*/  @P5 STG.E [R36.64], R17 ;  /* 0x0000001124005986 */ /* 0x0003e6000c10190e */
[C---:B------:R-:W-:Y:S01]  /*7460*/  IMAD R41, R0.reuse, 0x8, R39 ;  /* 0x0000000800297824 */ /* 0x040fe200078e0227 */
[----:B-1----:R-:W4:Y:S03]  /*7470*/  LDL.LU R36, [R1+0xbc] ;  /* 0x0000bc0001247983 */ /* 0x002f260000300800 */
[----:B------:R-:W-:Y:S01]  /*7480*/  IMAD R37, R0, 0x8, R41 ;  /* 0x0000000800257824 */ /* 0x000fe200078e0229 */
[----:B-----5:R-:W-:-:S02]  /*7490*/  ISETP.LT.AND P4, PT, R49, c[0x0][0x17c], !P0 ;  /* 0x00005f0031007a0c */ /* 0x020fc40004781270 */
[----:B------:R-:W-:Y:S02]  /*74a0*/  ISETP.LT.AND P3, PT, R48, c[0x0][0x17c], !P0 ;  /* 0x00005f0030007a0c */ /* 0x000fe40004761270 */
[----:B--2---:R-:W-:Y:S02]  /*74b0*/  ISETP.LT.AND P2, PT, R46, c[0x0][0x17c], !P0 ;  /* 0x00005f002e007a0c */ /* 0x004fe40004741270 */
[----:B---3--:R-:W-:Y:S02]  /*74c0*/  ISETP.LT.AND P1, PT, R8, c[0x0][0x17c], !P0 ;  /* 0x00005f0008007a0c */ /* 0x008fe40004721270 */
[C---:B------:R-:W-:Y:S02]  /*74d0*/  LEA R8, P6, R43.reuse, R2, 0x2 ;  /* 0x000000022b087211 */ /* 0x040fe400078c10ff */
[----:B------:R-:W-:Y:S02]  /*74e0*/  ISETP.LT.AND P5, PT, R4, c[0x0][0x17c], !P0 ;  /* 0x00005f0004007a0c */ /* 0x000fe400047a1270 */
[----:B------:R-:W-:-:S02]  /*74f0*/  LEA.HI.X.SX32 R9, R43, R3, 0x2, P6 ;  /* 0x000000032b097211 */ /* 0x000fc400030f16ff */
[CC--:B------:R-:W-:Y:S01]  /*7500*/  LEA R4, P6, R39.reuse, R2.reuse, 0x2 ;  /* 0x0000000227047211 */ /* 0x0c0fe200078c10ff */
[----:B------:R1:W-:Y:S03]  /*7510*/  @P4 STG.E [R12.64], R21 ;  /* 0x000000150c004986 */ /* 0x0003e6000c10190e */
[-C--:B------:R-:W-:Y:S01]  /*7520*/  LEA.HI.X.SX32 R5, R39, R3.reuse, 0x2, P6 ;  /* 0x0000000327057211 */ /* 0x080fe200030f16ff */
[----:B------:R-:W-:Y:S01]  /*7530*/  @P3 STG.E [R8.64], R25 ;  /* 0x0000001908003986 */ /* 0x000fe2000c10190e */
[----:B------:R-:W-:Y:S02]  /*7540*/  ISETP.LT.AND P4, PT, R16, c[0x0][0x17c], !P0 ;  /* 0x00005f0010007a0c */ /* 0x000fe40004781270 */
[C---:B------:R-:W-:Y:S01]  /*7550*/  LEA R16, P6, R41.reuse, R2, 0x2 ;  /* 0x0000000229107211 */ /* 0x040fe200078c10ff */
[----:B------:R2:W-:Y:S03]  /*7560*/  @P2 STG.E [R4.64], R29 ;  /* 0x0000001d04002986 */ /* 0x0005e6000c10190e */
[----:B------:R-:W-:Y:S01]  /*7570*/  LEA.HI.X.SX32 R17, R41, R3, 0x2, P6 ;  /* 0x0000000329117211 */ /* 0x000fe200030f16ff */
[----:B-1----:R-:W-:Y:S01]  /*7580*/  IMAD R21, R0, 0x8, R37 ;  /* 0x0000000800157824 */ /* 0x002fe200078e0225 */
[----:B----4-:R-:W-:-:S02]  /*7590*/  ISETP.LT.AND P3, PT, R32, c[0x0][0x17c], !P0 ;  /* 0x00005f0020007a0c */ /* 0x010fc40004761270 */
[----:B------:R-:W3:Y:S04]  /*75a0*/  LDL.LU R32, [R1+0xb8] ;  /* 0x0000b80001207983 */ /* 0x000ee80000300800 */
[----:B--2---:R-:W2:Y:S01]  /*75b0*/  LDL.LU R29, [R1+0xb4] ;  /* 0x0000b400011d7983 */ /* 0x004ea20000300800 */
[----:B------:R-:W-:Y:S01]  /*75c0*/  LEA R12, P6, R37, R2, 0x2 ;  /* 0x00000002250c7211 */ /* 0x000fe200078c10ff */
[----:B------:R-:W-:-:S03]  /*75d0*/  IMAD R25, R0, 0x8, R21 ;  /* 0x0000000800197824 */ /* 0x000fc600078e0215 */
[----:B------:R-:W-:Y:S02]  /*75e0*/  LEA.HI.X.SX32 R13, R37, R3, 0x2, P6 ;  /* 0x00000003250d7211 */ /* 0x000fe400030f16ff */
[----:B------:R-:W-:-:S04]  /*75f0*/  LEA R8, P6, R21, R2, 0x2 ;  /* 0x0000000215087211 */ /* 0x000fc800078c10ff */
[-C--:B------:R-:W-:Y:S02]  /*7600*/  LEA.HI.X.SX32 R9, R21, R3.reuse, 0x2, P6 ;  /* 0x0000000315097211 */ /* 0x080fe400030f16ff */
[C---:B------:R-:W-:Y:S01]  /*7610*/  LEA R4, P6, R25.reuse, R2, 0x2 ;  /* 0x0000000219047211 */ /* 0x040fe200078c10ff */
[----:B------:R-:W-:Y:S03]  /*7620*/  @P1 STG.E [R16.64], R33 ;  /* 0x0000002110001986 */ /* 0x000fe6000c10190e */
[----:B------:R-:W-:Y:S01]  /*7630*/  LEA.HI.X.SX32 R5, R25, R3, 0x2, P6 ;  /* 0x0000000319057211 */ /* 0x000fe200030f16ff */
[----:B------:R1:W-:Y:S01]  /*7640*/  @P5 STG.E [R12.64], R14 ;  /* 0x0000000e0c005986 */ /* 0x0003e2000c10190e */
[----:B------:R-:W-:-:S03]  /*7650*/  ISETP.LT.AND P1, PT, R28, c[0x0][0x17c], !P0 ;  /* 0x00005f001c007a0c */ /* 0x000fc60004721270 */
[----:B------:R-:W4:Y:S01]  /*7660*/  LDL.LU R28, [R1+0xb0] ;  /* 0x0000b000011c7983 */ /* 0x000f220000300800 */
[----:B------:R-:W-:-:S03]  /*7670*/  ISETP.LT.AND P5, PT, R24, c[0x0][0x17c], !P0 ;  /* 0x00005f0018007a0c */ /* 0x000fc600047a1270 */
[----:B------:R5:W-:Y:S01]  /*7680*/  @P4 STG.E [R8.64], R10 ;  /* 0x0000000a08004986 */ /* 0x000be2000c10190e */
[----:B------:R-:W-:-:S03]  /*7690*/  ISETP.LT.AND P4, PT, R20, c[0x0][0x17c], !P0 ;  /* 0x00005f0014007a0c */ /* 0x000fc60004781270 */
[----:B------:R-:W4:Y:S04]  /*76a0*/  LDL.LU R24, [R1+0xac] ;  /* 0x0000ac0001187983 */ /* 0x000f280000300800 */
[----:B------:R-:W4:Y:S04]  /*76b0*/  LDL.LU R20, [R1+0xa8] ;  /* 0x0000a80001147983 */ /* 0x000f280000300800 */
[----:B-1----:R-:W4:Y:S04]  /*76c0*/  LDL.LU R14, [R1+0xa4] ;  /* 0x0000a400010e7983 */ /* 0x002f280000300800 */
[----:B------:R1:W-:Y:S04]  /*76d0*/  @P3 STG.E [R4.64], R6 ;  /* 0x0000000604003986 */ /* 0x0003e8000c10190e */
[----:B-----5:R-:W5:Y:S04]  /*76e0*/  LDL.LU R10, [R1+0xa0] ;  /* 0x0000a000010a7983 */ /* 0x020f680000300800 */
[----:B-1----:R-:W5:Y:S01]  /*76f0*/  LDL.LU R6, [R1+0x9c] ;  /* 0x00009c0001067983 */ /* 0x002f620000300800 */
[----:B------:R-:W-:-:S04]  /*7700*/  IMAD R21, R0, 0x8, R25 ;  /* 0x0000000800157824 */ /* 0x000fc800078e0219 */
[----:B------:R-:W-:Y:S01]  /*7710*/  IMAD R25, R0, 0x8, R21 ;  /* 0x0000000800197824 */ /* 0x000fe200078e0215 */
[CC--:B------:R-:W-:Y:S02]  /*7720*/  LEA R16, P6, R21.reuse, R2.reuse, 0x2 ;  /* 0x0000000215107211 */ /* 0x0c0fe400078c10ff */
[----:B------:R-:W-:Y:S02]  /*7730*/  ISETP.LT.AND P2, PT, R42, c[0x0][0x17c], !P0 ;  /* 0x00005f002a007a0c */ /* 0x000fe40004741270 */
[----:B------:R-:W-:Y:S01]  /*7740*/  LEA.HI.X.SX32 R17, R21, R3, 0x2, P6 ;  /* 0x0000000315117211 */ /* 0x000fe200030f16ff */
[----:B------:R-:W-:Y:S01]  /*7750*/  IMAD R21, R0, 0x8, R25 ;  /* 0x0000000800157824 */ /* 0x000fe200078e0219 */
[----:B------:R-:W-:-:S04]  /*7760*/  LEA R12, P6, R25, R2, 0x2 ;  /* 0x00000002190c7211 */ /* 0x000fc800078c10ff */
[----:B------:R-:W-:Y:S01]  /*7770*/  LEA.HI.X.SX32 R13, R25, R3, 0x2, P6 ;  /* 0x00000003190d7211 */ /* 0x000fe200030f16ff */
[----:B------:R-:W-:Y:S01]  /*7780*/  IMAD R25, R0, 0x8, R21 ;  /* 0x0000000800197824 */ /* 0x000fe200078e0215 */
[----:B------:R-:W-:-:S04]  /*7790*/  LEA R8, P6, R21, R2, 0x2 ;  /* 0x0000000215087211 */ /* 0x000fc800078c10ff */
[-C--:B------:R-:W-:Y:S01]  /*77a0*/  LEA.HI.X.SX32 R9, R21, R3.reuse, 0x2, P6 ;  /* 0x0000000315097211 */ /* 0x080fe200030f16ff */
[C---:B------:R-:W-:Y:S01]  /*77b0*/  IMAD R21, R0.reuse, 0x8, R25 ;  /* 0x0000000800157824 */ /* 0x040fe200078e0219 */
[CC--:B------:R-:W-:Y:S01]  /*77c0*/  LEA R4, P6, R25.reuse, R2.reuse, 0x2 ;  /* 0x0000000219047211 */ /* 0x0c0fe200078c10ff */
[----:B------:R1:W-:Y:S03]  /*77d0*/  @P2 STG.E [R16.64], R18 ;  /* 0x0000001210002986 */ /* 0x0003e6000c10190e */
[----:B------:R-:W-:Y:S01]  /*77e0*/  LEA.HI.X.SX32 R5, R25, R3, 0x2, P6 ;  /* 0x0000000319057211 */ /* 0x000fe200030f16ff */
[----:B------:R-:W-:Y:S01]  /*77f0*/  IMAD R25, R0, 0x8, R21 ;  /* 0x0000000800197824 */ /* 0x000fe200078e0215 */
[----:B------:R1:W-:Y:S01]  /*7800*/  @P1 STG.E [R12.64], R22 ;  /* 0x000000160c001986 */ /* 0x0003e2000c10190e */
[----:B------:R-:W-:Y:S02]  /*7810*/  ISETP.LT.AND P3, PT, R36, c[0x0][0x17c], !P0 ;  /* 0x00005f0024007a0c */ /* 0x000fe40004761270 */
[----:B-1----:R-:W-:-:S04]  /*7820*/  LEA R16, P6, R21, R2, 0x2 ;  /* 0x0000000215107211 */ /* 0x002fc800078c10ff */
[-C--:B------:R-:W-:Y:S01]  /*7830*/  LEA.HI.X.SX32 R17, R21, R3.reuse, 0x2, P6 ;  /* 0x0000000315117211 */ /* 0x080fe200030f16ff */
[C---:B------:R-:W-:Y:S01]  /*7840*/  IMAD R21, R0.reuse, 0x8, R25 ;  /* 0x0000000800157824 */ /* 0x040fe200078e0219 */
[CC--:B------:R-:W-:Y:S01]  /*7850*/  LEA R12, P6, R25.reuse, R2.reuse, 0x2 ;  /* 0x00000002190c7211 */ /* 0x0c0fe200078c10ff */
[----:B------:R1:W-:Y:S03]  /*7860*/  @P5 STG.E [R8.64], R26 ;  /* 0x0000001a08005986 */ /* 0x0003e6000c10190e */
[----:B------:R-:W-:Y:S01]  /*7870*/  LEA.HI.X.SX32 R13, R25, R3, 0x2, P6 ;  /* 0x00000003190d7211 */ /* 0x000fe200030f16ff */
[----:B------:R-:W-:Y:S01]  /*7880*/  IMAD R25, R0, 0x8, R21 ;  /* 0x0000000800197824 */ /* 0x000fe200078e0215 */
[----:B------:R1:W-:Y:S02]  /*7890*/  @P4 STG.E [R4.64], R30 ;  /* 0x0000001e04004986 */ /* 0x0003e4000c10190e */
[----:B-1----:R-:W-:-:S02]  /*78a0*/  LEA R8, P6, R21, R2, 0x2 ;  /* 0x0000000215087211 */ /* 0x002fc400078c10ff */
[----:B------:R1:W-:Y:S02]  /*78b0*/  @P3 STG.E [R16.64], R34 ;  /* 0x0000002210003986 */ /* 0x0003e4000c10190e */
[----:B------:R-:W-:Y:S02]  /*78c0*/  LEA.HI.X.SX32 R9, R21, R3, 0x2, P6 ;  /* 0x0000000315097211 */ /* 0x000fe400030f16ff */
[----:B------:R-:W-:-:S04]  /*78d0*/  LEA R4, P6, R25, R2, 0x2 ;  /* 0x0000000219047211 */ /* 0x000fc800078c10ff */
[----:B------:R-:W-:Y:S02]  /*78e0*/  LEA.HI.X.SX32 R5, R25, R3, 0x2, P6 ;  /* 0x0000000319057211 */ /* 0x000fe400030f16ff */
[----:B---3--:R-:W-:Y:S02]  /*78f0*/  ISETP.LT.AND P2, PT, R32, c[0x0][0x17c], !P0 ;  /* 0x00005f0020007a0c */ /* 0x008fe40004741270 */
[----:B--2---:R-:W-:Y:S01]  /*7900*/  ISETP.LT.AND P1, PT, R29, c[0x0][0x17c], !P0 ;  /* 0x00005f001d007a0c */ /* 0x004fe20004721270 */
[----:B------:R-:W-:-:S04]  /*7910*/  IMAD R29, R0, 0x8, R25 ;  /* 0x00000008001d7824 */ /* 0x000fc800078e0219 */
[----:B------:R-:W-:-:S06]  /*7920*/  IMAD R21, R0, 0x8, R29 ;  /* 0x0000000800157824 */ /* 0x000fcc00078e021d */
[----:B------:R2:W-:Y:S01]  /*7930*/  @P2 STG.E [R12.64], R15 ;  /* 0x0000000f0c002986 */ /* 0x0005e2000c10190e */
[----:B------:R-:W-:-:S03]  /*7940*/  IMAD R33, R0, 0x8, R21 ;  /* 0x0000000800217824 */ /* 0x000fc600078e0215 */
[----:B------:R3:W-:Y:S01]  /*7950*/  @P1 STG.E [R8.64], R11 ;  /* 0x0000000b08001986 */ /* 0x0007e2000c10190e */
[----:B-1----:R-:W-:-:S04]  /*7960*/  LEA R16, P1, R29, R2, 0x2 ;  /* 0x000000021d107211 */ /* 0x002fc800078210ff */
[-C--:B------:R-:W-:Y:S02]  /*7970*/  LEA.HI.X.SX32 R17, R29, R3.reuse, 0x2, P1 ;  /* 0x000000031d117211 */ /* 0x080fe400008f16ff */
[C---:B--2---:R-:W-:Y:S02]  /*7980*/  LEA R12, P1, R33.reuse, R2, 0x2 ;  /* 0x00000002210c7211 */ /* 0x044fe400078210ff */
[----:B----4-:R-:W-:Y:S01]  /*7990*/  ISETP.LT.AND P5, PT, R28, c[0x0][0x17c], !P0 ;  /* 0x00005f001c007a0c */ /* 0x010fe200047a1270 */
[----:B------:R-:W-:Y:S01]  /*79a0*/  IMAD R25, R0, 0x8, R33 ;  /* 0x0000000800197824 */ /* 0x000fe200078e0221 */
[----:B------:R-:W-:Y:S02]  /*79b0*/  LEA.HI.X.SX32 R13, R33, R3, 0x2, P1 ;  /* 0x00000003210d7211 */ /* 0x000fe400008f16ff */
[----:B------:R-:W-:Y:S02]  /*79c0*/  ISETP.LT.AND P4, PT, R24, c[0x0][0x17c], !P0 ;  /* 0x00005f0018007a0c */ /* 0x000fe40004781270 */
[----:B------:R-:W-:-:S02]  /*79d0*/  ISETP.LT.AND P3, PT, R20, c[0x0][0x17c], !P0 ;  /* 0x00005f0014007a0c */ /* 0x000fc40004761270 */
[CC--:B------:R-:W-:Y:S02]  /*79e0*/  LEA R20, P6, R21.reuse, R2.reuse, 0x2 ;  /* 0x0000000215147211 */ /* 0x0c0fe400078c10ff */
[----:B------:R-:W-:Y:S02]  /*79f0*/  ISETP.LT.AND P2, PT, R14, c[0x0][0x17c], !P0 ;  /* 0x00005f000e007a0c */ /* 0x000fe40004741270 */
[-C--:B------:R-:W-:Y:S02]  /*7a00*/  LEA.HI.X.SX32 R21, R21, R3.reuse, 0x2, P6 ;  /* 0x0000000315157211 */ /* 0x080fe400030f16ff */
[C---:B------:R-:W-:Y:S02]  /*7a10*/  LEA R14, P6, R25.reuse, R2, 0x2 ;  /* 0x00000002190e7211 */ /* 0x040fe400078c10ff */
[----:B-----5:R-:W-:Y:S01]  /*7a20*/  ISETP.LT.AND P1, PT, R10, c[0x0][0x17c], !P0 ;  /* 0x00005f000a007a0c */ /* 0x020fe20004721270 */
[----:B------:R-:W-:Y:S01]  /*7a30*/  IMAD R0, R0, 0x8, R25 ;  /* 0x0000000800007824 */ /* 0x000fe200078e0219 */
[----:B------:R-:W-:Y:S01]  /*7a40*/  ISETP.LT.AND P0, PT, R6, c[0x0][0x17c], !P0 ;  /* 0x00005f0006007a0c */ /* 0x000fe20004701270 */
[----:B------:R3:W-:Y:S01]  /*7a50*/  @P5 STG.E [R4.64], R7 ;  /* 0x0000000704005986 */ /* 0x0007e2000c10190e */
[----:B------:R-:W-:-:S03]  /*7a60*/  LEA.HI.X.SX32 R15, R25, R3, 0x2, P6 ;  /* 0x00000003190f7211 */ /* 0x000fc600030f16ff */
[----:B------:R3:W-:Y:S01]  /*7a70*/  @P4 STG.E [R16.64], R19 ;  /* 0x0000001310004986 */ /* 0x0007e2000c10190e */
[----:B------:R-:W-:-:S03]  /*7a80*/  LEA R2, P6, R0, R2, 0x2 ;  /* 0x0000000200027211 */ /* 0x000fc600078c10ff */
[----:B------:R3:W-:Y:S04]  /*7a90*/  @P3 STG.E [R20.64], R23 ;  /* 0x0000001714003986 */ /* 0x0007e8000c10190e */
[----:B------:R3:W-:Y:S01]  /*7aa0*/  @P2 STG.E [R12.64], R27 ;  /* 0x0000001b0c002986 */ /* 0x0007e2000c10190e */
[----:B------:R-:W-:-:S03]  /*7ab0*/  LEA.HI.X.SX32 R3, R0, R3, 0x2, P6 ;  /* 0x0000000300037211 */ /* 0x000fc600030f16ff */
[----:B------:R3:W-:Y:S01]  /*7ac0*/  @P1 STG.E [R14.64], R31 ;  /* 0x0000001f0e001986 */ /* 0x0007e2000c10190e */
[----:B------:R-:W-:Y:S05]  /*7ad0*/  @!P0 EXIT ;  /* 0x000000000000894d */ /* 0x000fea0003800000 */
[----:B------:R-:W-:Y:S01]  /*7ae0*/  STG.E [R2.64], R35 ;  /* 0x0000002302007986 */ /* 0x000fe2000c10190e */
[----:B------:R-:W-:Y:S05]  /*7af0*/  EXIT ;  /* 0x000000000000794d */ /* 0x000fea0003800000 */
.L_x_3:
[----:B------:R-:W-:-:S00]  /*7b00*/  BRA `(.L_x_3) ;  /* 0xfffffff000007947 */ /* 0x000fc0000383ffff */
[----:B------:R-:W-:-:S00]  /*7b10*/  NOP ;  /* 0x0000000000007918 */ /* 0x000fc00000000000 */
        /* <DEDUP_REMOVED lines=14> */
.L_x_4:


//--------------------- .nv.shared.matmul_kernel  --------------------------
	.section	.nv.shared.matmul_kernel,"aw",@nobits
	.sectionflags	@""
	.align	16
